def attn_fwd(
    Q,
    K,
    V,
    Out,
    Lse,
    sm_scale,
    stride_qz,
    stride_qh,
    stride_qm,
    stride_qk,
    stride_kz,
    stride_kh,
    stride_kn,
    stride_kk,
    stride_vz,
    stride_vh,
    stride_vn,
    stride_vk,
    stride_oz,
    stride_oh,
    stride_om,
    stride_ok,
    seqlen_q,
    seqlen_k,
    BLOCK_M: tl.constexpr,
    BLOCK_N: tl.constexpr,
    HEAD_DIM: tl.constexpr,
    CAUSAL: tl.constexpr,
):
    start_m = tl.program_id(0)
    off_hz = tl.program_id(1)
    q_off = off_hz * stride_qh
    k_off = off_hz * stride_kh
    v_off = off_hz * stride_vh
    offs_m = start_m * BLOCK_M + tl.arange(0, BLOCK_M)
    offs_d = tl.arange(0, HEAD_DIM)
    offs_n = tl.arange(0, BLOCK_N)
    q_ptrs = Q + q_off + offs_m[:, None] * stride_qm + offs_d[None, :] * stride_qk
    k_ptrs = K + k_off + offs_d[:, None] * stride_kk + offs_n[None, :] * stride_kn
    v_ptrs = V + v_off + offs_n[:, None] * stride_vn + offs_d[None, :] * stride_vk
    m_i = tl.full([BLOCK_M], float("-inf"), dtype=tl.float32)
    l_i = tl.zeros([BLOCK_M], dtype=tl.float32) + 1.0
    acc = tl.zeros([BLOCK_M, HEAD_DIM], dtype=tl.float32)
    q = tl.load(q_ptrs)
    acc, l_i, m_i = _attn_fwd_inner(
        acc,
        l_i,
        m_i,
        q,
        k_ptrs,
        v_ptrs,
        sm_scale,
        stride_kn,
        stride_vn,
        start_m,
        seqlen_k,
        BLOCK_M,
        BLOCK_N,
        HEAD_DIM,
        CAUSAL,
    )
    acc = acc / l_i[:, None]
    lse = m_i + tl.math.log2(l_i) / 1.4426950408889634
    o_ptrs = (
        Out
        + off_hz * stride_oh
        + offs_m[:, None] * stride_om
        + offs_d[None, :] * stride_ok
    )
    tl.store(o_ptrs, acc.to(Out.dtype.element_ty))
    tl.store(Lse + off_hz * seqlen_q + offs_m, lse)

# config = {"BLOCK_M": 32, "BLOCK_N": 64, "HEAD_DIM": 512, "arch": "sm_90", "causal": false, "dtype": "fp16", "num_stages": 2, "num_warps": 8}
# arch = sm_90


// ===== COMPILED SASS (sm_90a) =====

	.target	sm_90a

	.elftype	@"ET_EXEC"


//--------------------- .note.nv.tkinfo           --------------------------
	.section	.note.nv.tkinfo,"",@"SHT_NOTE"
	.sectionflags	@"SHF_NOTE_NV_TKINFO"
	.tkinfo
        /*0018*/ 	.word	0x00000002
        /*0030*/ 	.string	""
        /*0030*/ 	.string	"ptxas"
        /*0030*/ 	.string	"Cuda compilation tools, release 13.0, V13.0.88"
        /*0030*/ 	.string	"Build cuda_13.0.r13.0/compiler.36424714_0"
        /*0030*/ 	.string	"-v  -suppress-debug-info  -lineinfo  -arch sm_90a "



//--------------------- .note.nv.cuinfo           --------------------------
	.section	.note.nv.cuinfo,"",@"SHT_NOTE"
	.sectionflags	@"SHF_NOTE_NV_CUINFO"
        /*0018*/ 	.short	0x0002
        /*001a*/ 	.short	0x005a
        /*001c*/ 	.short	0x0082
	.zero		2


//--------------------- .nv.info                  --------------------------
	.section	.nv.info,"",@"SHT_CUDA_INFO"
	.align	4


	//----- nvinfo : EIATTR_REGCOUNT
	.align		4
        /*0000*/ 	.byte	0x04, 0x2f
        /*0002*/ 	.short	(.L_2 - .L_1)
	.align		4
.L_1:
        /*0004*/ 	.word	index@(attn_fwd)
        /*0008*/ 	.word	0x000000ff


	//----- nvinfo : EIATTR_FRAME_SIZE
	.align		4
.L_2:
        /*000c*/ 	.byte	0x04, 0x11
        /*000e*/ 	.short	(.L_4 - .L_3)
	.align		4
.L_3:
        /*0010*/ 	.word	index@(attn_fwd)
        /*0014*/ 	.word	0x00000720


	//----- nvinfo : EIATTR_MIN_STACK_SIZE
	.align		4
.L_4:
        /*0018*/ 	.byte	0x04, 0x12
        /*001a*/ 	.short	(.L_6 - .L_5)
	.align		4
.L_5:
        /*001c*/ 	.word	index@(attn_fwd)
        /*0020*/ 	.word	0x00000720
.L_6:


//--------------------- .nv.compat                --------------------------
	.section	.nv.compat,"",@"SHT_CUDA_COMPAT_INFO"
	.align	4
        /*0000*/ 	.byte	0x02, 0x09, 0x01, 0x00, 0x02, 0x02, 0x01, 0x00, 0x02, 0x05, 0x05, 0x00, 0x03, 0x07, 0x01, 0x01
        /*0010*/ 	.byte	0x02, 0x03, 0x00, 0x00, 0x02, 0x06, 0x01, 0x00, 0x04, 0x0b, 0x08, 0x00, 0x00, 0x00, 0x00, 0x00
        /*0020*/ 	.byte	0x00, 0x00, 0x00, 0x00


//--------------------- .nv.info.attn_fwd         --------------------------
	.section	.nv.info.attn_fwd,"",@"SHT_CUDA_INFO"
	.sectionflags	@""
	.align	4


	//----- nvinfo : EIATTR_CUDA_API_VERSION
	.align		4
        /*0000*/ 	.byte	0x04, 0x37
        /*0002*/ 	.short	(.L_8 - .L_7)
.L_7:
        /*0004*/ 	.word	0x00000082


	//----- nvinfo : EIATTR_KPARAM_INFO
	.align		4
.L_8:
        /*0008*/ 	.byte	0x04, 0x17
        /*000a*/ 	.short	(.L_10 - .L_9)
.L_9:
        /*000c*/ 	.word	0x00000000
        /*0010*/ 	.short	0x0019
        /*0012*/ 	.short	0x0080
        /*0014*/ 	.byte	0x00, 0xf4, 0x21, 0x00


	//----- nvinfo : EIATTR_KPARAM_INFO
	.align		4
.L_10:
        /*0018*/ 	.byte	0x04, 0x17
        /*001a*/ 	.short	(.L_12 - .L_11)
.L_11:
        /*001c*/ 	.word	0x00000000
        /*0020*/ 	.short	0x0018
        /*0022*/ 	.short	0x0078
        /*0024*/ 	.byte	0x00, 0xf4, 0x21, 0x00


	//----- nvinfo : EIATTR_KPARAM_INFO
	.align		4
.L_12:
        /*0028*/ 	.byte	0x04, 0x17
        /*002a*/ 	.short	(.L_14 - .L_13)
.L_13:
        /*002c*/ 	.word	0x00000000
        /*0030*/ 	.short	0x0017
        /*0032*/ 	.short	0x0070
        /*0034*/ 	.byte	0x00, 0xf0, 0x11, 0x00


	//----- nvinfo : EIATTR_KPARAM_INFO
	.align		4
.L_14:
        /*0038*/ 	.byte	0x04, 0x17
        /*003a*/ 	.short	(.L_16 - .L_15)
.L_15:
        /*003c*/ 	.word	0x00000000
        /*0040*/ 	.short	0x0016
        /*0042*/ 	.short	0x006c
        /*0044*/ 	.byte	0x00, 0xf0, 0x11, 0x00


	//----- nvinfo : EIATTR_KPARAM_INFO
	.align		4
.L_16:
        /*0048*/ 	.byte	0x04, 0x17
        /*004a*/ 	.short	(.L_18 - .L_17)
.L_17:
        /*004c*/ 	.word	0x00000000
        /*0050*/ 	.short	0x0015
        /*0052*/ 	.short	0x0068
        /*0054*/ 	.byte	0x00, 0xf0, 0x11, 0x00


	//----- nvinfo : EIATTR_KPARAM_INFO
	.align		4
.L_18:
        /*0058*/ 	.byte	0x04, 0x17
        /*005a*/ 	.short	(.L_20 - .L_19)
.L_19:
        /*005c*/ 	.word	0x00000000
        /*0060*/ 	.short	0x0014
        /*0062*/ 	.short	0x0064
        /*0064*/ 	.byte	0x00, 0xf0, 0x11, 0x00


	//----- nvinfo : EIATTR_KPARAM_INFO
	.align		4
.L_20:
        /*0068*/ 	.byte	0x04, 0x17
        /*006a*/ 	.short	(.L_22 - .L_21)
.L_21:
        /*006c*/ 	.word	0x00000000
        /*0070*/ 	.short	0x0013
        /*0072*/ 	.short	0x0060
        /*0074*/ 	.byte	0x00, 0xf0, 0x11, 0x00


	//----- nvinfo : EIATTR_KPARAM_INFO
	.align		4
.L_22:
        /*0078*/ 	.byte	0x04, 0x17
        /*007a*/ 	.short	(.L_24 - .L_23)
.L_23:
        /*007c*/ 	.word	0x00000000
        /*0080*/ 	.short	0x0012
        /*0082*/ 	.short	0x005c
        /*0084*/ 	.byte	0x00, 0xf0, 0x11, 0x00


	//----- nvinfo : EIATTR_KPARAM_INFO
	.align		4
.L_24:
        /*0088*/ 	.byte	0x04, 0x17
        /*008a*/ 	.short	(.L_26 - .L_25)
.L_25:
        /*008c*/ 	.word	0x00000000
        /*0090*/ 	.short	0x0011
        /*0092*/ 	.short	0x0058
        /*0094*/ 	.byte	0x00, 0xf0, 0x11, 0x00


	//----- nvinfo : EIATTR_KPARAM_INFO
	.align		4
.L_26:
        /*0098*/ 	.byte	0x04, 0x17
        /*009a*/ 	.short	(.L_28 - .L_27)
.L_27:
        /*009c*/ 	.word	0x00000000
        /*00a0*/ 	.short	0x0010
        /*00a2*/ 	.short	0x0054
        /*00a4*/ 	.byte	0x00, 0xf0, 0x11, 0x00


	//----- nvinfo : EIATTR_KPARAM_INFO
	.align		4
.L_28:
        /*00a8*/ 	.byte	0x04, 0x17
        /*00aa*/ 	.short	(.L_30 - .L_29)
.L_29:
        /*00ac*/ 	.word	0x00000000
        /*00b0*/ 	.short	0x000f
        /*00b2*/ 	.short	0x0050
        /*00b4*/ 	.byte	0x00, 0xf0, 0x11, 0x00


	//----- nvinfo : EIATTR_KPARAM_INFO
	.align		4
.L_30:
        /*00b8*/ 	.byte	0x04, 0x17
        /*00ba*/ 	.short	(.L_32 - .L_31)
.L_31:
        /*00bc*/ 	.word	0x00000000
        /*00c0*/ 	.short	0x000e
        /*00c2*/ 	.short	0x004c
        /*00c4*/ 	.byte	0x00, 0xf0, 0x11, 0x00


	//----- nvinfo : EIATTR_KPARAM_INFO
	.align		4
.L_32:
        /*00c8*/ 	.byte	0x04, 0x17
        /*00ca*/ 	.short	(.L_34 - .L_33)
.L_33:
        /*00cc*/ 	.word	0x00000000
        /*00d0*/ 	.short	0x000d
        /*00d2*/ 	.short	0x0048
        /*00d4*/ 	.byte	0x00, 0xf0, 0x11, 0x00


	//----- nvinfo : EIATTR_KPARAM_INFO
	.align		4
.L_34:
        /*00d8*/ 	.byte	0x04, 0x17
        /*00da*/ 	.short	(.L_36 - .L_35)
.L_35:
        /*00dc*/ 	.word	0x00000000
        /*00e0*/ 	.short	0x000c
        /*00e2*/ 	.short	0x0044
        /*00e4*/ 	.byte	0x00, 0xf0, 0x11, 0x00


	//----- nvinfo : EIATTR_KPARAM_INFO
	.align		4
.L_36:
        /*00e8*/ 	.byte	0x04, 0x17
        /*00ea*/ 	.short	(.L_38 - .L_37)
.L_37:
        /*00ec*/ 	.word	0x00000000
        /*00f0*/ 	.short	0x000b
        /*00f2*/ 	.short	0x0040
        /*00f4*/ 	.byte	0x00, 0xf0, 0x11, 0x00


	//----- nvinfo : EIATTR_KPARAM_INFO
	.align		4
.L_38:
        /*00f8*/ 	.byte	0x04, 0x17
        /*00fa*/ 	.short	(.L_40 - .L_39)
.L_39:
        /*00fc*/ 	.word	0x00000000
        /*0100*/ 	.short	0x000a
        /*0102*/ 	.short	0x003c
        /*0104*/ 	.byte	0x00, 0xf0, 0x11, 0x00


	//----- nvinfo : EIATTR_KPARAM_INFO
	.align		4
.L_40:
        /*0108*/ 	.byte	0x04, 0x17
        /*010a*/ 	.short	(.L_42 - .L_41)
.L_41:
        /*010c*/ 	.word	0x00000000
        /*0110*/ 	.short	0x0009
        /*0112*/ 	.short	0x0038
        /*0114*/ 	.byte	0x00, 0xf0, 0x11, 0x00


	//----- nvinfo : EIATTR_KPARAM_INFO
	.align		4
.L_42:
        /*0118*/ 	.byte	0x04, 0x17
        /*011a*/ 	.short	(.L_44 - .L_43)
.L_43:
        /*011c*/ 	.word	0x00000000
        /*0120*/ 	.short	0x0008
        /*0122*/ 	.short	0x0034
        /*0124*/ 	.byte	0x00, 0xf0, 0x11, 0x00


	//----- nvinfo : EIATTR_KPARAM_INFO
	.align		4
.L_44:
        /*0128*/ 	.byte	0x04, 0x17
        /*012a*/ 	.short	(.L_46 - .L_45)
.L_45:
        /*012c*/ 	.word	0x00000000
        /*0130*/ 	.short	0x0007
        /*0132*/ 	.short	0x0030
        /*0134*/ 	.byte	0x00, 0xf0, 0x11, 0x00


	//----- nvinfo : EIATTR_KPARAM_INFO
	.align		4
.L_46:
        /*0138*/ 	.byte	0x04, 0x17
        /*013a*/ 	.short	(.L_48 - .L_47)
.L_47:
        /*013c*/ 	.word	0x00000000
        /*0140*/ 	.short	0x0006
        /*0142*/ 	.short	0x002c
        /*0144*/ 	.byte	0x00, 0xf0, 0x11, 0x00


	//----- nvinfo : EIATTR_KPARAM_INFO
	.align		4
.L_48:
        /*0148*/ 	.byte	0x04, 0x17
        /*014a*/ 	.short	(.L_50 - .L_49)
.L_49:
        /*014c*/ 	.word	0x00000000
        /*0150*/ 	.short	0x0005
        /*0152*/ 	.short	0x0028
        /*0154*/ 	.byte	0x00, 0xf0, 0x11, 0x00


	//----- nvinfo : EIATTR_KPARAM_INFO
	.align		4
.L_50:
        /*0158*/ 	.byte	0x04, 0x17
        /*015a*/ 	.short	(.L_52 - .L_51)
.L_51:
        /*015c*/ 	.word	0x00000000
        /*0160*/ 	.short	0x0004
        /*0162*/ 	.short	0x0020
        /*0164*/ 	.byte	0x00, 0xf4, 0x21, 0x00


	//----- nvinfo : EIATTR_KPARAM_INFO
	.align		4
.L_52:
        /*0168*/ 	.byte	0x04, 0x17
        /*016a*/ 	.short	(.L_54 - .L_53)
.L_53:
        /*016c*/ 	.word	0x00000000
        /*0170*/ 	.short	0x0003
        /*0172*/ 	.short	0x0018
        /*0174*/ 	.byte	0x00, 0xf4, 0x21, 0x00


	//----- nvinfo : EIATTR_KPARAM_INFO
	.align		4
.L_54:
        /*0178*/ 	.byte	0x04, 0x17
        /*017a*/ 	.short	(.L_56 - .L_55)
.L_55:
        /*017c*/ 	.word	0x00000000
        /*0180*/ 	.short	0x0002
        /*0182*/ 	.short	0x0010
        /*0184*/ 	.byte	0x00, 0xf4, 0x21, 0x00


	//----- nvinfo : EIATTR_KPARAM_INFO
	.align		4
.L_56:
        /*0188*/ 	.byte	0x04, 0x17
        /*018a*/ 	.short	(.L_58 - .L_57)
.L_57:
        /*018c*/ 	.word	0x00000000
        /*0190*/ 	.short	0x0001
        /*0192*/ 	.short	0x0008
        /*0194*/ 	.byte	0x00, 0xf4, 0x21, 0x00


	//----- nvinfo : EIATTR_KPARAM_INFO
	.align		4
.L_58:
        /*0198*/ 	.byte	0x04, 0x17
        /*019a*/ 	.short	(.L_60 - .L_59)
.L_59:
        /*019c*/ 	.word	0x00000000
        /*01a0*/ 	.short	0x0000
        /*01a2*/ 	.short	0x0000
        /*01a4*/ 	.byte	0x00, 0xf4, 0x21, 0x00


	//----- nvinfo : EIATTR_SPARSE_MMA_MASK
	.align		4
.L_60:
        /*01a8*/ 	.byte	0x03, 0x50
        /*01aa*/ 	.short	0x0000


	//----- nvinfo : EIATTR_MAXREG_COUNT
	.align		4
        /*01ac*/ 	.byte	0x03, 0x1b
        /*01ae*/ 	.short	0x00ff


	//----- nvinfo : EIATTR_NUM_BARRIERS
	.align		4
        /*01b0*/ 	.byte	0x02, 0x4c
        /*01b2*/ 	.byte	0x01
	.zero		1


	//----- nvinfo : EIATTR_ANNOTATIONS
	.align		4
        /*01b4*/ 	.byte	0x04, 0x55
        /*01b6*/ 	.short	(.L_62 - .L_61)


	//   ....[0]....
.L_61:
        /*01b8*/ 	.word	0x00000001
        /*01bc*/ 	.byte	0xc0, 0x1c, 0x00, 0x00, 0x01, 0x00, 0x00, 0x00, 0x50, 0x1d, 0x00, 0x00, 0x01, 0x00, 0x00, 0x00
        /* <DEDUP_REMOVED lines=225> */
        /*0fdc*/ 	.byte	0xa0, 0x95, 0x00, 0x00, 0x01, 0x00, 0x00, 0x00, 0x50, 0x99, 0x00, 0x00


	//----- nvinfo : EIATTR_MERCURY_ISA_VERSION
	.align		4
.L_62:
        /*0fe8*/ 	.byte	0x03, 0x5f
        /*0fea*/ 	.short	0x0101


	//----- nvinfo : EIATTR_COOP_GROUP_MASK_REGIDS
	.align		4
        /*0fec*/ 	.byte	0x04, 0x29
        /*0fee*/ 	.short	(.L_64 - .L_63)


	//   ....[0]....
.L_63:
        /*0ff0*/ 	.word	0xffffffff


	//   ....[1]....
        /*0ff4*/ 	.word	0xffffffff


	//   ....[2]....
        /*0ff8*/ 	.word	0xffffffff


	//   ....[3]....
        /*0ffc*/ 	.word	0xffffffff


	//   ....[4]....
        /*1000*/ 	.word	0xffffffff


	//   ....[5]....
        /*1004*/ 	.word	0xffffffff


	//   ....[6]....
        /*1008*/ 	.word	0xffffffff


	//   ....[7]....
        /*100c*/ 	.word	0xffffffff


	//   ....[8]....
        /*1010*/ 	.word	0xffffffff


	//   ....[9]....
        /*1014*/ 	.word	0xffffffff


	//   ....[10]....
        /*1018*/ 	.word	0xffffffff


	//   ....[11]....
        /*101c*/ 	.word	0xffffffff


	//   ....[12]....
        /*1020*/ 	.word	0xffffffff


	//   ....[13]....
        /*1024*/ 	.word	0xffffffff


	//   ....[14]....
        /*1028*/ 	.word	0xffffffff


	//   ....[15]....
        /*102c*/ 	.word	0xffffffff


	//   ....[16]....
        /*1030*/ 	.word	0xffffffff


	//   ....[17]....
        /*1034*/ 	.word	0xffffffff


	//   ....[18]....
        /*1038*/ 	.word	0xffffffff


	//   ....[19]....
        /*103c*/ 	.word	0xffffffff


	//   ....[20]....
        /*1040*/ 	.word	0xffffffff


	//   ....[21]....
        /*1044*/ 	.word	0xffffffff


	//----- nvinfo : EIATTR_COOP_GROUP_INSTR_OFFSETS
	.align		4
.L_64:
        /*1048*/ 	.byte	0x04, 0x28
        /*104a*/ 	.short	(.L_66 - .L_65)


	//   ....[0]....
.L_65:
        /*104c*/ 	.word	0x00007d50


	//   ....[1]....
        /*1050*/ 	.word	0x00007d60


	//   ....[2]....
        /*1054*/ 	.word	0x00007d70


	//   ....[3]....
        /*1058*/ 	.word	0x00007d80


	//   ....[4]....
        /*105c*/ 	.word	0x00007dd0


	//   ....[5]....
        /*1060*/ 	.word	0x00007de0


	//   ....[6]....
        /*1064*/ 	.word	0x00007df0


	//   ....[7]....
        /*1068*/ 	.word	0x00007e00


	//   ....[8]....
        /*106c*/ 	.word	0x00007ee0


	//   ....[9]....
        /*1070*/ 	.word	0x00007f00


	//   ....[10]....
        /*1074*/ 	.word	0x00007f20


	//   ....[11]....
        /*1078*/ 	.word	0x00008190


	//   ....[12]....
        /*107c*/ 	.word	0x000081b0


	//   ....[13]....
        /*1080*/ 	.word	0x000081c0


	//   ....[14]....
        /*1084*/ 	.word	0x000081d0


	//   ....[15]....
        /*1088*/ 	.word	0x00008220


	//   ....[16]....
        /*108c*/ 	.word	0x00008230


	//   ....[17]....
        /*1090*/ 	.word	0x00008240


	//   ....[18]....
        /*1094*/ 	.word	0x00008250


	//   ....[19]....
        /*1098*/ 	.word	0x00008310


	//   ....[20]....
        /*109c*/ 	.word	0x00008330


	//   ....[21]....
        /*10a0*/ 	.word	0x00008350


	//----- nvinfo : EIATTR_EXIT_INSTR_OFFSETS
	.align		4
.L_66:
        /*10a4*/ 	.byte	0x04, 0x1c
        /*10a6*/ 	.short	(.L_68 - .L_67)


	//   ....[0]....
.L_67:
        /*10a8*/ 	.word	0x0000dc60


	//   ....[1]....
        /*10ac*/ 	.word	0x0000dc90


	//----- nvinfo : EIATTR_REQNTID
	.align		4
.L_68:
        /*10b0*/ 	.byte	0x04, 0x10
        /*10b2*/ 	.short	(.L_70 - .L_69)
.L_69:
        /*10b4*/ 	.word	0x00000100
        /*10b8*/ 	.word	0x00000001
        /*10bc*/ 	.word	0x00000001


	//----- nvinfo : EIATTR_CBANK_PARAM_SIZE
	.align		4
.L_70:
        /*10c0*/ 	.byte	0x03, 0x19
        /*10c2*/ 	.short	0x0088


	//----- nvinfo : EIATTR_PARAM_CBANK
	.align		4
        /*10c4*/ 	.byte	0x04, 0x0a
        /*10c6*/ 	.short	(.L_72 - .L_71)
	.align		4
.L_71:
        /*10c8*/ 	.word	index@(.nv.constant0.attn_fwd)
        /*10cc*/ 	.short	0x0210
        /*10ce*/ 	.short	0x0088


	//----- nvinfo : EIATTR_SW_WAR
	.align		4
.L_72:
        /*10d0*/ 	.byte	0x04, 0x36
        /*10d2*/ 	.short	(.L_74 - .L_73)
.L_73:
        /*10d4*/ 	.word	0x00000008
.L_74:


//--------------------- .nv.callgraph             --------------------------
	.section	.nv.callgraph,"",@"SHT_CUDA_CALLGRAPH"
	.align	4
	.sectionentsize	8
	.align		4
        /*0000*/ 	.word	0x00000000
	.align		4
        /*0004*/ 	.word	0xffffffff
	.align		4
        /*0008*/ 	.word	0x00000000
	.align		4
        /*000c*/ 	.word	0xfffffffe
	.align		4
        /*0010*/ 	.word	0x00000000
	.align		4
        /*0014*/ 	.word	0xfffffffd
	.align		4
        /*0018*/ 	.word	0x00000000
	.align		4
        /*001c*/ 	.word	0xfffffffc


//--------------------- .nv.constant4             --------------------------
	.section	.nv.constant4,"a",@progbits
	.align	8
	.align		8
.nv.constant4:
        /*0000*/ 	.dword	_$_str


//--------------------- .text.attn_fwd            --------------------------
	.section	.text.attn_fwd,"ax",@progbits
	.align	128
        .global         attn_fwd
        .type           attn_fwd,@function
        .size           attn_fwd,(.L_x_3 - attn_fwd)
        .other          attn_fwd,@"STO_CUDA_ENTRY STV_DEFAULT"
attn_fwd:
.text.attn_fwd:
[----:B------:R-:W0:Y:S01]  /*0000*/  LDC R1, c[0x0][0x28] ;  /* 0x00000a00ff017b82 */ /* 0x000e220000000800 */
[----:B------:R-:W1:Y:S07]  /*0010*/  S2R R20, SR_TID.X ;  /* 0x0000000000147919 */ /* 0x000e6e0000002100 */
[----:B------:R-:W2:Y:S01]  /*0020*/  S2UR UR7, SR_CTAID.Y ;  /* 0x00000000000779c3 */ /* 0x000ea20000002600 */
[----:B------:R-:W-:Y:S01]  /*0030*/  ULDC.64 UR4, c[0x0][0x240] ;  /* 0x0000900000047ab9 */ /* 0x000fe20000000a00 */
[----:B------:R-:W-:Y:S01]  /*0040*/  ULDC.64 UR10, c[0x0][0x208] ;  /* 0x00008200000a7ab9 */ /* 0x000fe20000000a00 */
[----:B------:R-:W3:Y:S01]  /*0050*/  S2R R3, SR_CTAID.X ;  /* 0x0000000000037919 */ /* 0x000ee20000002500 */
[----:B0-----:R-:W-:-:S04]  /*0060*/  IADD3 R1, R1, -0x720, RZ ;  /* 0xfffff8e001017810 */ /* 0x001fc80007ffe0ff */
[----:B------:R-:W0:Y:S08]  /*0070*/  LDC R0, c[0x0][0x248] ;  /* 0x00009200ff007b82 */ /* 0x000e300000000800 */
[----:B------:R-:W4:Y:S01]  /*0080*/  LDC.64 R8, c[0x0][0x210] ;  /* 0x00008400ff087b82 */ /* 0x000f220000000a00 */
[----:B--2---:R-:W-:-:S04]  /*0090*/  UIMAD UR4, UR7, UR4, URZ ;  /* 0x00000004070472a4 */ /* 0x004fc8000f8e023f */
[----:B------:R-:W-:Y:S01]  /*00a0*/  USHF.L.U32 UR6, UR4, 0x1, URZ ;  /* 0x0000000104067899 */ /* 0x000fe2000800063f */
[----:B-1----:R-:W-:Y:S02]  /*00b0*/  LOP3.LUT R2, R20, 0x1f, RZ, 0xc0, !PT ;  /* 0x0000001f14027812 */ /* 0x002fe400078ec0ff */
[----:B------:R-:W-:-:S03]  /*00c0*/  SHF.R.U32.HI R5, RZ, 0x5, R20 ;  /* 0x00000005ff057819 */ /* 0x000fc60000011614 */
[----:B---3--:R-:W-:Y:S01]  /*00d0*/  IMAD R4, R3, 0x20, R2 ;  /* 0x0000002003047824 */ /* 0x008fe200078e0202 */
[----:B------:R-:W-:-:S03]  /*00e0*/  SGXT.U32 R5, R5, 0x3 ;  /* 0x000000030505781a */ /* 0x000fc60000000000 */
[----:B------:R-:W-:Y:S01]  /*00f0*/  IMAD R2, R4, UR5, RZ ;  /* 0x0000000504027c24 */ /* 0x000fe2000f8e02ff */
[----:B------:R-:W-:Y:S01]  /*0100*/  UIMAD.WIDE UR4, UR4, 0x2, URZ ;  /* 0x00000002040478a5 */ /* 0x000fe2000f8e023f */
[----:B0-----:R-:W-:-:S03]  /*0110*/  IMAD R5, R5, R0, RZ ;  /* 0x0000000005057224 */ /* 0x001fc600078e02ff */
[----:B------:R-:W-:Y:S01]  /*0120*/  SHF.L.U32 R3, R2, 0x1, RZ ;  /* 0x0000000102037819 */ /* 0x000fe200000006ff */
[----:B------:R-:W-:Y:S02]  /*0130*/  IMAD R7, R0, 0x8, R5 ;  /* 0x0000000800077824 */ /* 0x000fe400078e0205 */
[----:B------:R-:W-:Y:S01]  /*0140*/  IMAD.HI R2, R2, 0x2, RZ ;  /* 0x0000000202027827 */ /* 0x000fe200078e02ff */
[----:B----4-:R-:W-:Y:S02]  /*0150*/  IADD3 R3, P0, P1, R3, UR6, R8 ;  /* 0x0000000603037c10 */ /* 0x010fe4000f91e008 */
[----:B------:R-:W-:Y:S02]  /*0160*/  LEA R13, R0, R7, 0x3 ;  /* 0x00000007000d7211 */ /* 0x000fe400078e18ff */
[----:B------:R-:W-:Y:S02]  /*0170*/  IADD3.X R2, R2, UR5, R9, P0, P1 ;  /* 0x0000000502027c10 */ /* 0x000fe400087e2409 */
[-C--:B------:R-:W-:Y:S01]  /*0180*/  LEA R10, P1, R7, R3.reuse, 0x1 ;  /* 0x00000003070a7211 */ /* 0x080fe200078208ff */
[----:B------:R-:W-:Y:S01]  /*0190*/  IMAD R15, R0, 0x8, R13 ;  /* 0x00000008000f7824 */ /* 0x000fe200078e020d */
[----:B------:R-:W-:-:S02]  /*01a0*/  LEA R8, P0, R5, R3, 0x1 ;  /* 0x0000000305087211 */ /* 0x000fc400078008ff */
[-C--:B------:R-:W-:Y:S02]  /*01b0*/  LEA.HI.X.SX32 R11, R7, R2.reuse, 0x1, P1 ;  /* 0x00000002070b7211 */ /* 0x080fe400008f0eff */
[C---:B------:R-:W-:Y:S02]  /*01c0*/  LEA R7, R0.reuse, R15, 0x3 ;  /* 0x0000000f00077211 */ /* 0x040fe400078e18ff */
[-C--:B------:R-:W-:Y:S02]  /*01d0*/  LEA.HI.X.SX32 R9, R5, R2.reuse, 0x1, P0 ;  /* 0x0000000205097211 */ /* 0x080fe400000f0eff */
[C---:B------:R-:W-:Y:S01]  /*01e0*/  LEA R12, P0, R13.reuse, R3, 0x1 ;  /* 0x000000030d0c7211 */ /* 0x040fe200078008ff */
[----:B------:R-:W-:Y:S01]  /*01f0*/  IMAD R19, R0, 0x8, R7 ;  /* 0x0000000800137824 */ /* 0x000fe200078e0207 */
[----:B------:R-:W2:Y:S02]  /*0200*/  LDG.E.U16 R5, desc[UR10][R10.64] ;  /* 0x0000000a0a057981 */ /* 0x000ea4000c1e1500 */
[----:B------:R-:W-:-:S02]  /*0210*/  LEA.HI.X.SX32 R13, R13, R2, 0x1, P0 ;  /* 0x000000020d0d7211 */ /* 0x000fc400000f0eff */
[C---:B------:R-:W-:Y:S01]  /*0220*/  LEA R14, P0, R15.reuse, R3, 0x1 ;  /* 0x000000030f0e7211 */ /* 0x040fe200078008ff */
[----:B------:R0:W3:Y:S01]  /*0230*/  LDG.E.U16 R4, desc[UR10][R8.64] ;  /* 0x0000000a08047981 */ /* 0x0000e2000c1e1500 */
[C---:B------:R-:W-:Y:S02]  /*0240*/  LEA R21, R0.reuse, R19, 0x3 ;  /* 0x0000001300157211 */ /* 0x040fe400078e18ff */
[----:B------:R-:W-:Y:S01]  /*0250*/  LEA.HI.X.SX32 R15, R15, R2, 0x1, P0 ;  /* 0x000000020f0f7211 */ /* 0x000fe200000f0eff */
[----:B------:R1:W4:Y:S01]  /*0260*/  LDG.E.U16 R6, desc[UR10][R12.64] ;  /* 0x0000000a0c067981 */ /* 0x000322000c1e1500 */
[----:B------:R-:W-:Y:S01]  /*0270*/  LEA R16, P0, R7, R3, 0x1 ;  /* 0x0000000307107211 */ /* 0x000fe200078008ff */
[----:B------:R-:W-:-:S03]  /*0280*/  IMAD R23, R0, 0x8, R21 ;  /* 0x0000000800177824 */ /* 0x000fc600078e0215 */
[-C--:B------:R-:W-:Y:S02]  /*0290*/  LEA.HI.X.SX32 R17, R7, R2.reuse, 0x1, P0 ;  /* 0x0000000207117211 */ /* 0x080fe400000f0eff */
[C---:B0-----:R-:W-:Y:S01]  /*02a0*/  LEA R8, P0, R19.reuse, R3, 0x1 ;  /* 0x0000000313087211 */ /* 0x041fe200078008ff */
[----:B------:R0:W5:Y:S01]  /*02b0*/  LDG.E.U16 R7, desc[UR10][R14.64] ;  /* 0x0000000a0e077981 */ /* 0x000162000c1e1500 */
[C---:B-1----:R-:W-:Y:S02]  /*02c0*/  LEA R13, R0.reuse, R23, 0x3 ;  /* 0x00000017000d7211 */ /* 0x042fe400078e18ff */
[-C--:B------:R-:W-:Y:S01]  /*02d0*/  LEA.HI.X.SX32 R9, R19, R2.reuse, 0x1, P0 ;  /* 0x0000000213097211 */ /* 0x080fe200000f0eff */
[----:B------:R1:W5:Y:S01]  /*02e0*/  LDG.E.U16 R22, desc[UR10][R16.64] ;  /* 0x0000000a10167981 */ /* 0x000362000c1e1500 */
[-C--:B------:R-:W-:Y:S02]  /*02f0*/  LEA R18, P1, R21, R3.reuse, 0x1 ;  /* 0x0000000315127211 */ /* 0x080fe400078208ff */
[----:B------:R-:W-:Y:S01]  /*0300*/  LEA R10, P0, R23, R3, 0x1 ;  /* 0x00000003170a7211 */ /* 0x000fe200078008ff */
[----:B------:R1:W5:Y:S01]  /*0310*/  LDG.E.U16 R24, desc[UR10][R8.64] ;  /* 0x0000000a08187981 */ /* 0x000362000c1e1500 */
[----:B0-----:R-:W-:Y:S01]  /*0320*/  IMAD R15, R0, 0x8, R13 ;  /* 0x00000008000f7824 */ /* 0x001fe200078e020d */
[----:B------:R-:W-:-:S02]  /*0330*/  LEA.HI.X.SX32 R19, R21, R2, 0x1, P1 ;  /* 0x0000000215137211 */ /* 0x000fc400008f0eff */
[-C--:B------:R-:W-:Y:S02]  /*0340*/  LEA.HI.X.SX32 R11, R23, R2.reuse, 0x1, P0 ;  /* 0x00000002170b7211 */ /* 0x080fe400000f0eff */
[C---:B------:R-:W-:Y:S01]  /*0350*/  LEA R12, P0, R13.reuse, R3, 0x1 ;  /* 0x000000030d0c7211 */ /* 0x040fe200078008ff */
[----:B------:R0:W5:Y:S01]  /*0360*/  LDG.E.U16 R25, desc[UR10][R18.64] ;  /* 0x0000000a12197981 */ /* 0x000162000c1e1500 */
[C---:B------:R-:W-:Y:S02]  /*0370*/  LEA R21, R0.reuse, R15, 0x3 ;  /* 0x0000000f00157211 */ /* 0x040fe400078e18ff */
[-C--:B------:R-:W-:Y:S01]  /*0380*/  LEA.HI.X.SX32 R13, R13, R2.reuse, 0x1, P0 ;  /* 0x000000020d0d7211 */ /* 0x080fe200000f0eff */
[----:B------:R0:W5:Y:S01]  /*0390*/  LDG.E.U16 R26, desc[UR10][R10.64] ;  /* 0x0000000a0a1a7981 */ /* 0x000162000c1e1500 */
[-C--:B------:R-:W-:Y:S01]  /*03a0*/  LEA R14, P0, R15, R3.reuse, 0x1 ;  /* 0x000000030f0e7211 */ /* 0x080fe200078008ff */
[----:B------:R-:W-:Y:S01]  /*03b0*/  IMAD R23, R0, 0x8, R21 ;  /* 0x0000000800177824 */ /* 0x000fe200078e0215 */
[----:B-1----:R-:W-:Y:S01]  /*03c0*/  LEA R16, P1, R21, R3, 0x1 ;  /* 0x0000000315107211 */ /* 0x002fe200078208ff */
[----:B------:R1:W5:Y:S01]  /*03d0*/  LDG.E.U16 R27, desc[UR10][R12.64] ;  /* 0x0000000a0c1b7981 */ /* 0x000362000c1e1500 */
[----:B------:R-:W-:-:S02]  /*03e0*/  LEA.HI.X.SX32 R15, R15, R2, 0x1, P0 ;  /* 0x000000020f0f7211 */ /* 0x000fc400000f0eff */
[----:B------:R-:W-:Y:S02]  /*03f0*/  LEA R8, P0, R23, R3, 0x1 ;  /* 0x0000000317087211 */ /* 0x000fe400078008ff */
[C---:B0-----:R-:W-:Y:S01]  /*0400*/  LEA R19, R0.reuse, R23, 0x3 ;  /* 0x0000001700137211 */ /* 0x041fe200078e18ff */
[----:B------:R0:W5:Y:S01]  /*0410*/  LDG.E.U16 R28, desc[UR10][R14.64] ;  /* 0x0000000a0e1c7981 */ /* 0x000162000c1e1500 */
[-C--:B------:R-:W-:Y:S02]  /*0420*/  LEA.HI.X.SX32 R17, R21, R2.reuse, 0x1, P1 ;  /* 0x0000000215117211 */ /* 0x080fe400008f0eff */
[-C--:B------:R-:W-:Y:S01]  /*0430*/  LEA.HI.X.SX32 R9, R23, R2.reuse, 0x1, P0 ;  /* 0x0000000217097211 */ /* 0x080fe200000f0eff */
[C---:B------:R-:W-:Y:S01]  /*0440*/  IMAD R21, R0.reuse, 0x8, R19 ;  /* 0x0000000800157824 */ /* 0x040fe200078e0213 */
[C---:B------:R-:W-:Y:S01]  /*0450*/  LEA R10, P0, R19.reuse, R3, 0x1 ;  /* 0x00000003130a7211 */ /* 0x040fe200078008ff */
[----:B------:R0:W5:Y:S03]  /*0460*/  LDG.E.U16 R29, desc[UR10][R16.64] ;  /* 0x0000000a101d7981 */ /* 0x000166000c1e1500 */
[----:B------:R-:W-:Y:S01]  /*0470*/  LEA.HI.X.SX32 R11, R19, R2, 0x1, P0 ;  /* 0x00000002130b7211 */ /* 0x000fe200000f0eff */
[----:B------:R0:W5:Y:S01]  /*0480*/  LDG.E.U16 R30, desc[UR10][R8.64] ;  /* 0x0000000a081e7981 */ /* 0x000162000c1e1500 */
[----:B------:R-:W-:-:S02]  /*0490*/  LEA R19, R0, R21, 0x3 ;  /* 0x0000001500137211 */ /* 0x000fc400078e18ff */
[C---:B-1----:R-:W-:Y:S01]  /*04a0*/  LEA R12, P0, R21.reuse, R3, 0x1 ;  /* 0x00000003150c7211 */ /* 0x042fe200078008ff */
[----:B------:R1:W5:Y:S02]  /*04b0*/  LDG.E.U16 R31, desc[UR10][R10.64] ;  /* 0x0000000a0a1f7981 */ /* 0x000364000c1e1500 */
[----:B------:R-:W-:Y:S01]  /*04c0*/  IMAD R23, R0, 0x8, R19 ;  /* 0x0000000800177824 */ /* 0x000fe200078e0213 */
[----:B------:R-:W-:-:S04]  /*04d0*/  LEA.HI.X.SX32 R13, R21, R2, 0x1, P0 ;  /* 0x00000002150d7211 */ /* 0x000fc800000f0eff */
[C---:B0-----:R-:W-:Y:S01]  /*04e0*/  LEA R14, P0, R23.reuse, R3, 0x1 ;  /* 0x00000003170e7211 */ /* 0x041fe200078008ff */
[----:B------:R0:W5:Y:S01]  /*04f0*/  LDG.E.U16 R32, desc[UR10][R12.64] ;  /* 0x0000000a0c207981 */ /* 0x000162000c1e1500 */
[C---:B------:R-:W-:Y:S02]  /*0500*/  LEA R17, R0.reuse, R23, 0x3 ;  /* 0x0000001700117211 */ /* 0x040fe400078e18ff */
[-C--:B------:R-:W-:Y:S02]  /*0510*/  LEA.HI.X.SX32 R15, R23, R2.reuse, 0x1, P0 ;  /* 0x00000002170f7211 */ /* 0x080fe400000f0eff */
[-C--:B------:R-:W-:Y:S01]  /*0520*/  LEA R8, P0, R17, R3.reuse, 0x1 ;  /* 0x0000000311087211 */ /* 0x080fe200078008ff */
[----:B------:R-:W-:Y:S01]  /*0530*/  IMAD R21, R0, 0x8, R17 ;  /* 0x0000000800157824 */ /* 0x000fe200078e0211 */
[----:B------:R-:W-:Y:S01]  /*0540*/  LEA R18, P1, R19, R3, 0x1 ;  /* 0x0000000313127211 */ /* 0x000fe200078208ff */
[----:B------:R-:W5:Y:S01]  /*0550*/  LDG.E.U16 R34, desc[UR10][R14.64] ;  /* 0x0000000a0e227981 */ /* 0x000f62000c1e1500 */
[----:B------:R-:W-:-:S02]  /*0560*/  LEA.HI.X.SX32 R9, R17, R2, 0x1, P0 ;  /* 0x0000000211097211 */ /* 0x000fc400000f0eff */
[C---:B------:R-:W-:Y:S02]  /*0570*/  LEA R17, R0.reuse, R21, 0x3 ;  /* 0x0000001500117211 */ /* 0x040fe400078e18ff */
[-C--:B------:R-:W-:Y:S01]  /*0580*/  LEA.HI.X.SX32 R19, R19, R2.reuse, 0x1, P1 ;  /* 0x0000000213137211 */ /* 0x080fe200008f0eff */
[----:B------:R-:W5:Y:S01]  /*0590*/  LDG.E.U16 R35, desc[UR10][R8.64] ;  /* 0x0000000a08237981 */ /* 0x000f62000c1e1500 */
[CC--:B-1----:R-:W-:Y:S01]  /*05a0*/  LEA R10, P0, R21.reuse, R3.reuse, 0x1 ;  /* 0x00000003150a7211 */ /* 0x0c2fe200078008ff */
[----:B------:R-:W-:Y:S02]  /*05b0*/  IMAD R23, R0, 0x8, R17 ;  /* 0x0000000800177824 */ /* 0x000fe400078e0211 */
[----:B------:R1:W5:Y:S01]  /*05c0*/  LDG.E.U16 R33, desc[UR10][R18.64] ;  /* 0x0000000a12217981 */ /* 0x000362000c1e1500 */
[----:B------:R-:W-:Y:S02]  /*05d0*/  LEA.HI.X.SX32 R11, R21, R2, 0x1, P0 ;  /* 0x00000002150b7211 */ /* 0x000fe400000f0eff */
[----:B0-----:R-:W-:-:S02]  /*05e0*/  LEA R12, P0, R23, R3, 0x1 ;  /* 0x00000003170c7211 */ /* 0x001fc400078008ff */
[----:B------:R-:W-:Y:S01]  /*05f0*/  LEA R16, P1, R17, R3, 0x1 ;  /* 0x0000000311107211 */ /* 0x000fe200078208ff */
[----:B------:R0:W5:Y:S01]  /*0600*/  LDG.E.U16 R36, desc[UR10][R10.64] ;  /* 0x0000000a0a247981 */ /* 0x000162000c1e1500 */
[C---:B-1----:R-:W-:Y:S02]  /*0610*/  LEA R19, R0.reuse, R23, 0x3 ;  /* 0x0000001700137211 */ /* 0x042fe400078e18ff */
[-C--:B------:R-:W-:Y:S02]  /*0620*/  LEA.HI.X.SX32 R13, R23, R2.reuse, 0x1, P0 ;  /* 0x00000002170d7211 */ /* 0x080fe400000f0eff */
[----:B------:R-:W-:Y:S01]  /*0630*/  LEA R14, P0, R19, R3, 0x1 ;  /* 0x00000003130e7211 */ /* 0x000fe200078008ff */
[----:B------:R-:W-:Y:S01]  /*0640*/  IMAD R21, R0, 0x8, R19 ;  /* 0x0000000800157824 */ /* 0x000fe200078e0213 */
[-C--:B------:R-:W-:Y:S01]  /*0650*/  LEA.HI.X.SX32 R17, R17, R2.reuse, 0x1, P1 ;  /* 0x0000000211117211 */ /* 0x080fe200008f0eff */
[----:B------:R-:W5:Y:S01]  /*0660*/  LDG.E.U16 R38, desc[UR10][R12.64] ;  /* 0x0000000a0c267981 */ /* 0x000f62000c1e1500 */
[----:B------:R-:W-:-:S02]  /*0670*/  LEA.HI.X.SX32 R15, R19, R2, 0x1, P0 ;  /* 0x00000002130f7211 */ /* 0x000fc400000f0eff */
[----:B------:R-:W-:Y:S01]  /*0680*/  LEA R19, R0, R21, 0x3 ;  /* 0x0000001500137211 */ /* 0x000fe200078e18ff */
[----:B------:R1:W5:Y:S01]  /*0690*/  LDG.E.U16 R37, desc[UR10][R16.64] ;  /* 0x0000000a10257981 */ /* 0x000362000c1e1500 */
[----:B------:R-:W-:-:S03]  /*06a0*/  LEA R8, P0, R21, R3, 0x1 ;  /* 0x0000000315087211 */ /* 0x000fc600078008ff */
[C---:B------:R-:W-:Y:S01]  /*06b0*/  IMAD R23, R0.reuse, 0x8, R19 ;  /* 0x0000000800177824 */ /* 0x040fe200078e0213 */
[-C--:B------:R-:W-:Y:S01]  /*06c0*/  LEA.HI.X.SX32 R9, R21, R2.reuse, 0x1, P0 ;  /* 0x0000000215097211 */ /* 0x080fe200000f0eff */
[----:B------:R1:W5:Y:S03]  /*06d0*/  LDG.E.U16 R39, desc[UR10][R14.64] ;  /* 0x0000000a0e277981 */ /* 0x000366000c1e1500 */
[C---:B0-----:R-:W-:Y:S01]  /*06e0*/  LEA R10, P0, R23.reuse, R3, 0x1 ;  /* 0x00000003170a7211 */ /* 0x041fe200078008ff */
[----:B------:R0:W5:Y:S01]  /*06f0*/  LDG.E.U16 R40, desc[UR10][R8.64] ;  /* 0x0000000a08287981 */ /* 0x000162000c1e1500 */
[C---:B-1----:R-:W-:Y:S02]  /*0700*/  LEA R17, R0.reuse, R23, 0x3 ;  /* 0x0000001700117211 */ /* 0x042fe400078e18ff */
        /* <DEDUP_REMOVED lines=9> */
[CC--:B------:R-:W-:Y:S01]  /*07a0*/  LEA R14, P0, R21.reuse, R3.reuse, 0x1 ;  /* 0x00000003150e7211 */ /* 0x0c0fe200078008ff */
        /* <DEDUP_REMOVED lines=126> */
[----:B------:R-:W5:Y:S02]  /*0f90*/  LDG.E.U16 R75, desc[UR10][R12.64] ;  /* 0x0000000a0c4b7981 */ /* 0x000f64000c1e1500 */
[----:B------:R-:W-:Y:S01]  /*0fa0*/  IMAD R23, R0, 0x8, R17 ;  /* 0x0000000800177824 */ /* 0x000fe200078e0211 */
[C---:B--2---:R-:W-:Y:S01]  /*0fb0*/  LEA R14, P0, R21.reuse, R3, 0x1 ;  /* 0x00000003150e7211 */ /* 0x044fe200078008ff */
[----:B------:R1:W2:Y:S03]  /*0fc0*/  LDG.E.U16 R73, desc[UR10][R18.64] ;  /* 0x0000000a12497981 */ /* 0x0002a6000c1e1500 */
[----:B------:R-:W-:-:S02]  /*0fd0*/  LEA.HI.X.SX32 R15, R21, R2, 0x1, P0 ;  /* 0x00000002150f7211 */ /* 0x000fc400000f0eff */
[-C--:B0-----:R-:W-:Y:S02]  /*0fe0*/  LEA R8, P0, R23, R3.reuse, 0x1 ;  /* 0x0000000317087211 */ /* 0x081fe400078008ff */
[----:B------:R-:W-:Y:S01]  /*0ff0*/  LEA R16, P1, R17, R3, 0x1 ;  /* 0x0000000311107211 */ /* 0x000fe200078208ff */
[----:B------:R0:W2:Y:S01]  /*1000*/  LDG.E.U16 R76, desc[UR10][R14.64] ;  /* 0x0000000a0e4c7981 */ /* 0x0000a2000c1e1500 */
[----:B-1----:R-:W-:-:S05]  /*1010*/  LEA R19, R0, R23, 0x3 ;  /* 0x0000001700137211 */ /* 0x002fca00078e18ff */
[C---:B------:R-:W-:Y:S01]  /*1020*/  IMAD R21, R0.reuse, 0x8, R19 ;  /* 0x0000000800157824 */ /* 0x040fe200078e0213 */
[-C--:B------:R-:W-:Y:S02]  /*1030*/  LEA.HI.X.SX32 R9, R23, R2.reuse, 0x1, P0 ;  /* 0x0000000217097211 */ /* 0x080fe400000f0eff */
[C---:B------:R-:W-:Y:S02]  /*1040*/  LEA R10, P0, R19.reuse, R3, 0x1 ;  /* 0x00000003130a7211 */ /* 0x040fe400078008ff */
[C---:B------:R-:W-:Y:S01]  /*1050*/  LEA R23, R0.reuse, R21, 0x3 ;  /* 0x0000001500177211 */ /* 0x040fe200078e18ff */
[----:B------:R-:W2:Y:S01]  /*1060*/  LDG.E.U16 R77, desc[UR10][R8.64] ;  /* 0x0000000a084d7981 */ /* 0x000ea2000c1e1500 */
[-C--:B------:R-:W-:Y:S02]  /*1070*/  LEA.HI.X.SX32 R11, R19, R2.reuse, 0x1, P0 ;  /* 0x00000002130b7211 */ /* 0x080fe400000f0eff */
[----:B------:R-:W-:Y:S01]  /*1080*/  LEA R12, P0, R21, R3, 0x1 ;  /* 0x00000003150c7211 */ /* 0x000fe200078008ff */
[----:B------:R-:W-:Y:S01]  /*1090*/  IMAD R0, R0, 0x8, R23 ;  /* 0x0000000800007824 */ /* 0x000fe200078e0217 */
[-C--:B------:R-:W-:Y:S01]  /*10a0*/  LEA.HI.X.SX32 R17, R17, R2.reuse, 0x1, P1 ;  /* 0x0000000211117211 */ /* 0x080fe200008f0eff */
[----:B------:R-:W2:Y:S01]  /*10b0*/  LDG.E.U16 R10, desc[UR10][R10.64] ;  /* 0x0000000a0a0a7981 */ /* 0x000ea2000c1e1500 */
[----:B------:R-:W-:-:S02]  /*10c0*/  LEA.HI.X.SX32 R13, R21, R2, 0x1, P0 ;  /* 0x00000002150d7211 */ /* 0x000fc400000f0eff */
[CC--:B------:R-:W-:Y:S02]  /*10d0*/  LEA R18, P1, R23.reuse, R3.reuse, 0x1 ;  /* 0x0000000317127211 */ /* 0x0c0fe400078208ff */
[C---:B0-----:R-:W-:Y:S01]  /*10e0*/  LEA R14, P0, R0.reuse, R3, 0x1 ;  /* 0x00000003000e7211 */ /* 0x041fe200078008ff */
[----:B------:R0:W2:Y:S01]  /*10f0*/  LDG.E.U16 R17, desc[UR10][R16.64] ;  /* 0x0000000a10117981 */ /* 0x0000a2000c1e1500 */
[-C--:B------:R-:W-:Y:S02]  /*1100*/  LEA.HI.X.SX32 R19, R23, R2.reuse, 0x1, P1 ;  /* 0x0000000217137211 */ /* 0x080fe400008f0eff */
[----:B------:R-:W-:Y:S01]  /*1110*/  LEA.HI.X.SX32 R15, R0, R2, 0x1, P0 ;  /* 0x00000002000f7211 */ /* 0x000fe200000f0eff */
[----:B------:R-:W2:Y:S04]  /*1120*/  LDG.E.U16 R12, desc[UR10][R12.64] ;  /* 0x0000000a0c0c7981 */ /* 0x000ea8000c1e1500 */
[----:B------:R-:W2:Y:S04]  /*1130*/  LDG.E.U16 R18, desc[UR10][R18.64] ;  /* 0x0000000a12127981 */ /* 0x000ea8000c1e1500 */
[----:B------:R-:W2:Y:S01]  /*1140*/  LDG.E.U16 R14, desc[UR10][R14.64] ;  /* 0x0000000a0e0e7981 */ /* 0x000ea2000c1e1500 */
[----:B------:R-:W-:-:S02]  /*1150*/  LOP3.LUT R0, R20, 0xc0, RZ, 0xc0, !PT ;  /* 0x000000c014007812 */ /* 0x000fc400078ec0ff */
[----:B0-----:R-:W-:Y:S02]  /*1160*/  LOP3.LUT R16, R20, 0xff, RZ, 0xc0, !PT ;  /* 0x000000ff14107812 */ /* 0x001fe400078ec0ff */
[----:B------:R-:W-:Y:S02]  /*1170*/  SHF.R.U32.HI R3, RZ, 0x2, R0 ;  /* 0x00000002ff037819 */ /* 0x000fe40000011600 */
[----:B------:R-:W-:-:S04]  /*1180*/  SHF.L.U32 R0, R16, 0x1, RZ ;  /* 0x0000000110007819 */ /* 0x000fc800000006ff */
[----:B------:R-:W-:Y:S02]  /*1190*/  LOP3.LUT R3, R0, R3, RZ, 0x3c, !PT ;  /* 0x0000000300037212 */ /* 0x000fe400078e3cff */
[----:B------:R-:W0:Y:S08]  /*11a0*/  LDC R0, c[0x0][0x280] ;  /* 0x0000a000ff007b82 */ /* 0x000e300000000800 */
[----:B------:R-:W1:Y:S01]  /*11b0*/  S2UR UR6, SR_CgaCtaId ;  /* 0x00000000000679c3 */ /* 0x000e620000008800 */
[----:B------:R-:W-:Y:S01]  /*11c0*/  UMOV UR4, 0x400 ;  /* 0x0000040000047882 */ /* 0x000fe20000000000 */
[----:B0-----:R-:W-:Y:S01]  /*11d0*/  ISETP.GE.AND P0, PT, R0, 0x1, PT ;  /* 0x000000010000780c */ /* 0x001fe20003f06270 */
[----:B-1----:R-:W-:Y:S01]  /*11e0*/  ULEA UR6, UR6, UR4, 0x18 ;  /* 0x0000000406067291 */ /* 0x002fe2000f8ec03f */
[----:B------:R-:W-:Y:S01]  /*11f0*/  IMAD.MOV.U32 R189, RZ, RZ, 0x3f800000 ;  /* 0x3f800000ffbd7424 */ /* 0x000fe200078e00ff */
[----:B------:R-:W-:Y:S01]  /*1200*/  MOV R9, 0xff800000 ;  /* 0xff80000000097802 */ /* 0x000fe20000000f00 */
[----:B------:R-:W-:Y:S01]  /*1210*/  IMAD.MOV.U32 R8, RZ, RZ, -0x800000 ;  /* 0xff800000ff087424 */ /* 0x000fe200078e00ff */
[----:B------:R-:W-:Y:S01]  /*1220*/  MOV R2, 0xff800000 ;  /* 0xff80000000027802 */ /* 0x000fe20000000f00 */
[----:B------:R-:W-:Y:S01]  /*1230*/  IMAD.MOV.U32 R0, RZ, RZ, -0x800000 ;  /* 0xff800000ff007424 */ /* 0x000fe200078e00ff */
[----:B------:R-:W-:-:S03]  /*1240*/  MOV R187, 0x3f800000 ;  /* 0x3f80000000bb7802 */ /* 0x000fc60000000f00 */
[----:B---3--:R0:W-:Y:S01]  /*1250*/  STS.U16 [R3+UR6+0x10000], R4 ;  /* 0x0100000403007988 */ /* 0x0081e20008000406 */
[----:B------:R-:W-:-:S03]  /*1260*/  IMAD.MOV.U32 R185, RZ, RZ, 0x3f800000 ;  /* 0x3f800000ffb97424 */ /* 0x000fc600078e00ff */
[----:B------:R-:W-:Y:S01]  /*1270*/  STS.U16 [R3+UR6+0x10200], R5 ;  /* 0x0102000503007988 */ /* 0x000fe20008000406 */
[----:B------:R-:W-:-:S03]  /*1280*/  MOV R183, 0x3f800000 ;  /* 0x3f80000000b77802 */ /* 0x000fc60000000f00 */
[----:B----4-:R-:W-:Y:S01]  /*1290*/  STS.U16 [R3+UR6+0x10400], R6 ;  /* 0x0104000603007988 */ /* 0x010fe20008000406 */
[----:B------:R-:W-:-:S03]  /*12a0*/  CS2R R96, SRZ ;  /* 0x0000000000607805 */ /* 0x000fc6000001ff00 */
[----:B-----5:R-:W-:Y:S01]  /*12b0*/  STS.U16 [R3+UR6+0x10600], R7 ;  /* 0x0106000703007988 */ /* 0x020fe20008000406 */
[----:B------:R-:W-:-:S03]  /*12c0*/  CS2R R98, SRZ ;  /* 0x0000000000627805 */ /* 0x000fc6000001ff00 */
[----:B------:R-:W-:Y:S01]  /*12d0*/  STS.U16 [R3+UR6+0x10800], R22 ;  /* 0x0108001603007988 */ /* 0x000fe20008000406 */
        /* <DEDUP_REMOVED lines=30> */
[----:B0-----:R-:W-:-:S03]  /*14c0*/  LOP3.LUT R4, R20, 0x3f, RZ, 0xc0, !PT ;  /* 0x0000003f14047812 */ /* 0x001fc600078ec0ff */
[----:B------:R-:W-:Y:S04]  /*14d0*/  STS.U16 [R3+UR6+0x12800], R39 ;  /* 0x0128002703007988 */ /* 0x000fe80008000406 */
        /* <DEDUP_REMOVED lines=9> */
[----:B------:R0:W-:Y:S04]  /*1570*/  STS.U16 [R3+UR6+0x13c00], R49 ;  /* 0x013c003103007988 */ /* 0x0001e80008000406 */
[----:B------:R-:W-:Y:S04]  /*1580*/  STS.U16 [R3+UR6+0x13e00], R50 ;  /* 0x013e003203007988 */ /* 0x000fe80008000406 */
[----:B------:R1:W-:Y:S04]  /*1590*/  STS.U16 [R3+UR6+0x14000], R51 ;  /* 0x0140003303007988 */ /* 0x0003e80008000406 */
[----:B------:R-:W-:Y:S01]  /*15a0*/  STS.U16 [R3+UR6+0x14200], R52 ;  /* 0x0142003403007988 */ /* 0x000fe20008000406 */
[----:B0-----:R-:W-:-:S03]  /*15b0*/  CS2R R48, SRZ ;  /* 0x0000000000307805 */ /* 0x001fc6000001ff00 */
[----:B------:R0:W-:Y:S04]  /*15c0*/  STS.U16 [R3+UR6+0x14400], R53 ;  /* 0x0144003503007988 */ /* 0x0001e80008000406 */
[----:B------:R-:W-:Y:S01]  /*15d0*/  STS.U16 [R3+UR6+0x14600], R54 ;  /* 0x0146003603007988 */ /* 0x000fe20008000406 */
[----:B-1----:R-:W-:-:S03]  /*15e0*/  CS2R R50, SRZ ;  /* 0x0000000000327805 */ /* 0x002fc6000001ff00 */
        /* <DEDUP_REMOVED lines=27> */
[----:B--2---:R0:W-:Y:S04]  /*17a0*/  STS.U16 [R3+UR6+0x16c00], R73 ;  /* 0x016c004903007988 */ /* 0x0041e80008000406 */
[----:B------:R-:W-:Y:S01]  /*17b0*/  STS.U16 [R3+UR6+0x16e00], R74 ;  /* 0x016e004a03007988 */ /* 0x000fe20008000406 */
[----:B-1----:R-:W-:-:S03]  /*17c0*/  CS2R R70, SRZ ;  /* 0x0000000000467805 */ /* 0x002fc6000001ff00 */
[----:B------:R1:W-:Y:S04]  /*17d0*/  STS.U16 [R3+UR6+0x17000], R75 ;  /* 0x0170004b03007988 */ /* 0x0003e80008000406 */
[----:B------:R-:W-:Y:S01]  /*17e0*/  STS.U16 [R3+UR6+0x17200], R76 ;  /* 0x0172004c03007988 */ /* 0x000fe20008000406 */
[----:B0-----:R-:W-:-:S03]  /*17f0*/  CS2R R72, SRZ ;  /* 0x0000000000487805 */ /* 0x001fc6000001ff00 */
[----:B------:R0:W-:Y:S04]  /*1800*/  STS.U16 [R3+UR6+0x17600], R77 ;  /* 0x0176004d03007988 */ /* 0x0001e80008000406 */
[----:B------:R2:W-:Y:S01]  /*1810*/  STS.U16 [R3+UR6+0x17400], R17 ;  /* 0x0174001103007988 */ /* 0x0005e20008000406 */
[----:B-1----:R-:W-:-:S03]  /*1820*/  CS2R R74, SRZ ;  /* 0x00000000004a7805 */ /* 0x002fc6000001ff00 */
[----:B------:R2:W-:Y:S04]  /*1830*/  STS.U16 [R3+UR6+0x17800], R10 ;  /* 0x0178000a03007988 */ /* 0x0005e80008000406 */
[----:B------:R2:W-:Y:S01]  /*1840*/  STS.U16 [R3+UR6+0x17a00], R12 ;  /* 0x017a000c03007988 */ /* 0x0005e20008000406 */
[----:B0-----:R-:W-:-:S03]  /*1850*/  CS2R R76, SRZ ;  /* 0x00000000004c7805 */ /* 0x001fc6000001ff00 */
[----:B------:R2:W-:Y:S04]  /*1860*/  STS.U16 [R3+UR6+0x17c00], R18 ;  /* 0x017c001203007988 */ /* 0x0005e80008000406 */
[----:B------:R2:W-:Y:S01]  /*1870*/  STS.U16 [R3+UR6+0x17e00], R14 ;  /* 0x017e000e03007988 */ /* 0x0005e20008000406 */
[----:B------:R-:W-:Y:S05]  /*1880*/  @!P0 BRA `(.L_x_0) ;  /* 0x0000009400208947 */ /* 0x000fea0003800000 */
[----:B------:R-:W0:Y:S01]  /*1890*/  LDC R6, c[0x0][0x268] ;  /* 0x00009a00ff067b82 */ /* 0x000e220000000800 */
[----:B--2---:R-:W-:Y:S01]  /*18a0*/  SHF.R.U32.HI R3, RZ, 0x6, R20 ;  /* 0x00000006ff037819 */ /* 0x004fe20000011614 */
[----:B------:R-:W-:Y:S01]  /*18b0*/  ULDC.64 UR4, c[0x0][0x260] ;  /* 0x0000980000047ab9 */ /* 0x000fe20000000a00 */
[----:B------:R-:W-:Y:S01]  /*18c0*/  LOP3.LUT P0, RZ, R20, 0x7, RZ, 0xc0, !PT ;  /* 0x0000000714ff7812 */ /* 0x000fe2000780c0ff */
[----:B------:R-:W-:Y:S01]  /*18d0*/  UIMAD UR4, UR7, UR4, URZ ;  /* 0x00000004070472a4 */ /* 0x000fe2000f8e023f */
[----:B------:R-:W-:Y:S01]  /*18e0*/  SGXT.U32 R3, R3, 0x2 ;  /* 0x000000020303781a */ /* 0x000fe20000000000 */
[----:B------:R-:W-:Y:S01]  /*18f0*/  IMAD R4, R4, UR5, RZ ;  /* 0x0000000504047c24 */ /* 0x000fe2000f8e02ff */
[----:B------:R-:W-:Y:S01]  /*1900*/  LOP3.LUT P1, RZ, R20, 0x3, RZ, 0xc0, !PT ;  /* 0x0000000314ff7812 */ /* 0x000fe2000782c0ff */
[----:B------:R-:W1:Y:S01]  /*1910*/  LDC R91, c[0x0][0x258] ;  /* 0x00009600ff5b7b82 */ /* 0x000e620000000800 */
[----:B------:R-:W-:Y:S01]  /*1920*/  USHF.L.U32 UR8, UR4, 0x1, URZ ;  /* 0x0000000104087899 */ /* 0x000fe2000800063f */
[C---:B------:R-:W-:Y:S01]  /*1930*/  IMAD.SHL.U32 R5, R4.reuse, 0x2, RZ ;  /* 0x0000000204057824 */ /* 0x040fe200078e00ff */
[----:B------:R-:W-:Y:S01]  /*1940*/  UIMAD.WIDE UR4, UR4, 0x2, URZ ;  /* 0x00000002040478a5 */ /* 0x000fe2000f8e023f */
[----:B------:R-:W-:Y:S01]  /*1950*/  IMAD.HI R0, R4, 0x2, RZ ;  /* 0x0000000204007827 */ /* 0x000fe200078e02ff */
[----:B------:R-:W-:-:S02]  /*1960*/  MOV R172, 0xff800000 ;  /* 0xff80000000ac7802 */ /* 0x000fc40000000f00 */
[----:B------:R-:W-:Y:S02]  /*1970*/  CS2R R104, SRZ ;  /* 0x0000000000687805 */ /* 0x000fe4000001ff00 */
[----:B------:R-:W-:Y:S01]  /*1980*/  MOV R187, 0x3f800000 ;  /* 0x3f80000000bb7802 */ /* 0x000fe20000000f00 */
[----:B------:R-:W2:Y:S01]  /*1990*/  LDC.64 R94, c[0x0][0x218] ;  /* 0x00008600ff5e7b82 */ /* 0x000ea20000000a00 */
[----:B------:R-:W-:Y:S01]  /*19a0*/  IMAD.MOV.U32 R189, RZ, RZ, 0x3f800000 ;  /* 0x3f800000ffbd7424 */ /* 0x000fe200078e00ff */
[----:B------:R-:W-:Y:S01]  /*19b0*/  MOV R183, 0x3f800000 ;  /* 0x3f80000000b77802 */ /* 0x000fe20000000f00 */
[----:B------:R-:W-:Y:S01]  /*19c0*/  IMAD.MOV.U32 R185, RZ, RZ, 0x3f800000 ;  /* 0x3f800000ffb97424 */ /* 0x000fe200078e00ff */
[----:B------:R-:W-:Y:S02]  /*19d0*/  CS2R R106, SRZ ;  /* 0x00000000006a7805 */ /* 0x000fe4000001ff00 */
[----:B------:R-:W-:Y:S02]  /*19e0*/  CS2R R108, SRZ ;  /* 0x00000000006c7805 */ /* 0x000fe4000001ff00 */
[----:B------:R-:W-:-:S02]  /*19f0*/  CS2R R110, SRZ ;  /* 0x00000000006e7805 */ /* 0x000fc4000001ff00 */
[----:B------:R-:W-:Y:S01]  /*1a00*/  CS2R R102, SRZ ;  /* 0x0000000000667805 */ /* 0x000fe2000001ff00 */
[----:B0-----:R-:W-:Y:S01]  /*1a10*/  IMAD R7, R3, R6, RZ ;  /* 0x0000000603077224 */ /* 0x001fe200078e02ff */
[----:B------:R-:W0:Y:S01]  /*1a20*/  LDC.64 R196, c[0x0][0x220] ;  /* 0x00008800ffc47b82 */ /* 0x000e220000000a00 */
[----:B------:R-:W-:Y:S01]  /*1a30*/  UMOV UR4, URZ ;  /* 0x0000003f00047c82 */ /* 0x000fe20008000000 */
[----:B------:R-:W-:Y:S01]  /*1a40*/  ULDC UR9, c[0x0][0x238] ;  /* 0x00008e0000097ab9 */ /* 0x000fe20000000800 */
[----:B------:R-:W-:Y:S02]  /*1a50*/  IMAD R9, R6, 0x4, R7 ;  /* 0x0000000406097824 */ /* 0x000fe400078e0207 */
[----:B-1----:R-:W-:-:S03]  /*1a60*/  IMAD R16, R16, R91, RZ ;  /* 0x0000005b10107224 */ /* 0x002fc600078e02ff */
[C---:B------:R-:W-:Y:S01]  /*1a70*/  LEA R11, R6.reuse, R9, 0x2 ;  /* 0x00000009060b7211 */ /* 0x040fe200078e10ff */
[----:B------:R-:W1:Y:S04]  /*1a80*/  LDC.64 R2, c[0x0][0x250] ;  /* 0x00009400ff027b82 */ /* 0x000e680000000a00 */
[----:B------:R-:W-:-:S05]  /*1a90*/  IMAD R13, R6, 0x4, R11 ;  /* 0x00000004060d7824 */ /* 0x000fca00078e020b */
[----:B------:R-:W-:-:S05]  /*1aa0*/  LEA R15, R6, R13, 0x2 ;  /* 0x0000000d060f7211 */ /* 0x000fca00078e10ff */
[----:B------:R-:W-:Y:S01]  /*1ab0*/  IMAD R17, R6, 0x4, R15 ;  /* 0x0000000406117824 */ /* 0x000fe200078e020f */
[----:B0-----:R-:W-:-:S04]  /*1ac0*/  IADD3 R196, P3, P4, R5, UR8, R196 ;  /* 0x0000000805c47c10 */ /* 0x001fc8000fc7e0c4 */
[----:B------:R-:W-:Y:S02]  /*1ad0*/  LEA R19, R6, R17, 0x2 ;  /* 0x0000001106137211 */ /* 0x000fe400078e10ff */
[----:B------:R-:W-:-:S03]  /*1ae0*/  IADD3.X R0, R0, UR5, R197, P3, P4 ;  /* 0x0000000500007c10 */ /* 0x000fc60009fe84c5 */
[----:B------:R-:W-:Y:S02]  /*1af0*/  IMAD R21, R6, 0x4, R19 ;  /* 0x0000000406157824 */ /* 0x000fe400078e0213 */
[----:B-1----:R-:W-:Y:S02]  /*1b00*/  IMAD R2, R2, UR7, RZ ;  /* 0x0000000702027c24 */ /* 0x002fe4000f8e02ff */
[C---:B------:R-:W-:Y:S01]  /*1b10*/  IMAD R12, R3.reuse, 0xe, RZ ;  /* 0x0000000e030c7824 */ /* 0x040fe200078e02ff */
[----:B------:R-:W-:Y:S01]  /*1b20*/  LEA R23, R6, R21, 0x2 ;  /* 0x0000001506177211 */ /* 0x000fe200078e10ff */
[C---:B------:R-:W-:Y:S01]  /*1b30*/  IMAD R112, R3.reuse, 0x32, RZ ;  /* 0x0000003203707824 */ /* 0x040fe200078e02ff */
[----:B--2---:R-:W-:Y:S01]  /*1b40*/  LEA R155, P2, R2, R94, 0x1 ;  /* 0x0000005e029b7211 */ /* 0x004fe200078408ff */
[C---:B------:R-:W-:Y:S02]  /*1b50*/  IMAD R113, R3.reuse, 0x33, RZ ;  /* 0x0000003303717824 */ /* 0x040fe400078e02ff */
[----:B------:R-:W-:Y:S01]  /*1b60*/  IMAD R25, R6, 0x4, R23 ;  /* 0x0000000406197824 */ /* 0x000fe200078e0217 */
[----:B------:R-:W-:Y:S01]  /*1b70*/  LEA.HI.X.SX32 R95, R2, R95, 0x1, P2 ;  /* 0x0000005f025f7211 */ /* 0x000fe200010f0eff */
[C---:B------:R-:W-:Y:S01]  /*1b80*/  IMAD R114, R3.reuse, 0x34, RZ ;  /* 0x0000003403727824 */ /* 0x040fe200078e02ff */
[----:B------:R-:W-:Y:S01]  /*1b90*/  LEA R152, P2, R16, R155, 0x1 ;  /* 0x0000009b10987211 */ /* 0x000fe200078408ff */
[C---:B------:R-:W-:Y:S01]  /*1ba0*/  IMAD R115, R3.reuse, 0x35, RZ ;  /* 0x0000003503737824 */ /* 0x040fe200078e02ff */
[----:B------:R-:W-:Y:S01]  /*1bb0*/  LEA R27, R6, R25, 0x2 ;  /* 0x00000019061b7211 */ /* 0x000fe200078e10ff */
[----:B------:R-:W-:Y:S01]  /*1bc0*/  IMAD R116, R3, 0x36, RZ ;  /* 0x0000003603747824 */ /* 0x000fe200078e02ff */
[----:B------:R-:W-:Y:S01]  /*1bd0*/  LEA R2, R91, R16, 0x8 ;  /* 0x000000105b027211 */ /* 0x000fe200078e40ff */
[----:B------:R-:W-:Y:S01]  /*1be0*/  IMAD R117, R3, 0x37, RZ ;  /* 0x0000003703757824 */ /* 0x000fe200078e02ff */
[----:B------:R-:W-:Y:S01]  /*1bf0*/  LEA.HI.X.SX32 R153, R16, R95, 0x1, P2 ;  /* 0x0000005f10997211 */ /* 0x000fe200010f0eff */
[----:B------:R-:W-:Y:S01]  /*1c00*/  IMAD R29, R6, 0x4, R27 ;  /* 0x00000004061d7824 */ /* 0x000fe200078e021b */
[----:B------:R-:W-:Y:S01]  /*1c10*/  LEA R96, P2, R7, R196, 0x1 ;  /* 0x000000c407607211 */ /* 0x000fe200078408ff */
[C---:B------:R-:W-:Y:S01]  /*1c20*/  IMAD R118, R3.reuse, 0x38, RZ ;  /* 0x0000003803767824 */ /* 0x040fe200078e02ff */
[----:B------:R-:W-:Y:S01]  /*1c30*/  LEA R154, P3, R2, R155, 0x1 ;  /* 0x0000009b029a7211 */ /* 0x000fe200078608ff */
[C---:B------:R-:W-:Y:S01]  /*1c40*/  IMAD R119, R3.reuse, 0x39, RZ ;  /* 0x0000003903777824 */ /* 0x040fe200078e02ff */
[----:B------:R-:W-:Y:S01]  /*1c50*/  LEA R31, R6, R29, 0x2 ;  /* 0x0000001d061f7211 */ /* 0x000fe200078e10ff */
[----:B------:R-:W-:Y:S01]  /*1c60*/  IMAD R120, R3, 0x3a, RZ ;  /* 0x0000003a03787824 */ /* 0x000fe200078e02ff */
[----:B------:R-:W-:Y:S01]  /*1c70*/  LEA.HI.X.SX32 R97, R7, R0, 0x1, P2 ;  /* 0x0000000007617211 */ /* 0x000fe200010f0eff */
[----:B------:R-:W-:Y:S01]  /*1c80*/  IMAD R121, R3, 0x3b, RZ ;  /* 0x0000003b03797824 */ /* 0x000fe200078e02ff */
[----:B------:R-:W-:Y:S01]  /*1c90*/  LEA.HI.X.SX32 R155, R2, R95, 0x1, P3 ;  /* 0x0000005f029b7211 */ /* 0x000fe200018f0eff */
[C---:B------:R-:W-:Y:S01]  /*1ca0*/  IMAD R33, R6.reuse, 0x4, R31 ;  /* 0x0000000406217824 */ /* 0x040fe200078e021f */
[-C--:B------:R-:W-:Y:S01]  /*1cb0*/  LEA R100, P3, R9, R196.reuse, 0x1 ;  /* 0x000000c409647211 */ /* 0x080fe200078608ff */
[----:B------:R0:W-:Y:S01]  /*1cc0*/  STL.64 [R1+0x388], R96 ;  /* 0x0003886001007387 */ /* 0x0001e20000100a00 */
[----:B------:R-:W-:Y:S01]  /*1cd0*/  LEA R98, P2, R11, R196, 0x1 ;  /* 0x000000c40b627211 */ /* 0x000fe200078408ff */
[C---:B------:R-:W-:Y:S01]  /*1ce0*/  IMAD R122, R3.reuse, 0x3c, RZ ;  /* 0x0000003c037a7824 */ /* 0x040fe200078e02ff */
[C---:B------:R-:W-:Y:S01]  /*1cf0*/  LEA R35, R6.reuse, R33, 0x2 ;  /* 0x0000002106237211 */ /* 0x040fe200078e10ff */
[----:B------:R-:W-:Y:S01]  /*1d00*/  IMAD R123, R3, 0x3d, RZ ;  /* 0x0000003d037b7824 */ /* 0x000fe200078e02ff */
[-C--:B------:R-:W-:Y:S01]  /*1d10*/  LEA.HI.X.SX32 R101, R9, R0.reuse, 0x1, P3 ;  /* 0x0000000009657211 */ /* 0x080fe200018f0eff */
[----:B------:R-:W-:Y:S01]  /*1d20*/  IMAD R124, R3, 0x3e, RZ ;  /* 0x0000003e037c7824 */ /* 0x000fe200078e02ff */
[----:B------:R-:W-:Y:S01]  /*1d30*/  LEA.HI.X.SX32 R99, R11, R0, 0x1, P2 ;  /* 0x000000000b637211 */ /* 0x000fe200010f0eff */
[----:B------:R-:W-:-:S02]  /*1d40*/  IMAD R37, R6, 0x4, R35 ;  /* 0x0000000406257824 */ /* 0x000fc400078e0223 */
[----:B------:R1:W-:Y:S01]  /*1d50*/  STL.64 [R1+0x380], R100 ;  /* 0x0003806401007387 */ /* 0x0003e20000100a00 */
[----:B------:R-:W-:Y:S01]  /*1d60*/  IMAD R125, R3, 0x3f, RZ ;  /* 0x0000003f037d7824 */ /* 0x000fe200078e02ff */
[C---:B0-----:R-:W-:Y:S02]  /*1d70*/  LEA R96, P4, R13.reuse, R196, 0x1 ;  /* 0x000000c40d607211 */ /* 0x041fe400078808ff */
[----:B------:R-:W-:Y:S01]  /*1d80*/  LEA R39, R6, R37, 0x2 ;  /* 0x0000002506277211 */ /* 0x000fe200078e10ff */
[----:B------:R0:W-:Y:S01]  /*1d90*/  STL.64 [R1+0x378], R98 ;  /* 0x0003786201007387 */ /* 0x0001e20000100a00 */
[----:B------:R-:W-:-:S03]  /*1da0*/  LEA.HI.X.SX32 R97, R13, R0, 0x1, P4 ;  /* 0x000000000d617211 */ /* 0x000fc600020f0eff */
[C---:B------:R-:W-:Y:S02]  /*1db0*/  IMAD R41, R6.reuse, 0x4, R39 ;  /* 0x0000000406297824 */ /* 0x040fe400078e0227 */
[----:B------:R2:W-:Y:S01]  /*1dc0*/  STL.64 [R1+0x370], R96 ;  /* 0x0003706001007387 */ /* 0x0005e20000100a00 */
[C---:B-1----:R-:W-:Y:S02]  /*1dd0*/  LEA R100, P2, R15.reuse, R196, 0x1 ;  /* 0x000000c40f647211 */ /* 0x042fe400078408ff */
[C---:B------:R-:W-:Y:S02]  /*1de0*/  LEA R43, R6.reuse, R41, 0x2 ;  /* 0x00000029062b7211 */ /* 0x040fe400078e10ff */
[----:B------:R-:W-:Y:S02]  /*1df0*/  LEA.HI.X.SX32 R101, R15, R0, 0x1, P2 ;  /* 0x000000000f657211 */ /* 0x000fe400010f0eff */
[----:B0-----:R-:W-:Y:S01]  /*1e00*/  LEA R98, P3, R17, R196, 0x1 ;  /* 0x000000c411627211 */ /* 0x001fe200078608ff */
[----:B------:R-:W-:-:S02]  /*1e10*/  IMAD R45, R6, 0x4, R43 ;  /* 0x00000004062d7824 */ /* 0x000fc400078e022b */
[----:B------:R0:W-:Y:S01]  /*1e20*/  STL.64 [R1+0x368], R100 ;  /* 0x0003686401007387 */ /* 0x0001e20000100a00 */
[----:B------:R-:W-:Y:S02]  /*1e30*/  LEA.HI.X.SX32 R99, R17, R0, 0x1, P3 ;  /* 0x0000000011637211 */ /* 0x000fe400018f0eff */
[C---:B------:R-:W-:Y:S02]  /*1e40*/  LEA R47, R6.reuse, R45, 0x2 ;  /* 0x0000002d062f7211 */ /* 0x040fe400078e10ff */
[C---:B--2---:R-:W-:Y:S01]  /*1e50*/  LEA R96, P4, R19.reuse, R196, 0x1 ;  /* 0x000000c413607211 */ /* 0x044fe200078808ff */
[----:B------:R1:W-:Y:S02]  /*1e60*/  STL.64 [R1+0x360], R98 ;  /* 0x0003606201007387 */ /* 0x0003e40000100a00 */
[----:B------:R-:W-:Y:S01]  /*1e70*/  IMAD R49, R6, 0x4, R47 ;  /* 0x0000000406317824 */ /* 0x000fe200078e022f */
[----:B------:R-:W-:Y:S02]  /*1e80*/  LEA.HI.X.SX32 R97, R19, R0, 0x1, P4 ;  /* 0x0000000013617211 */ /* 0x000fe400020f0eff */
[----:B------:R-:W-:-:S02]  /*1e90*/  LEA R16, P4, R25, R196, 0x1 ;  /* 0x000000c419107211 */ /* 0x000fc400078808ff */
[----:B0-----:R-:W-:Y:S02]  /*1ea0*/  CS2R R100, SRZ ;  /* 0x0000000000647805 */ /* 0x001fe4000001ff00 */
[C---:B------:R-:W-:Y:S01]  /*1eb0*/  LEA R51, R6.reuse, R49, 0x2 ;  /* 0x0000003106337211 */ /* 0x040fe200078e10ff */
[----:B------:R0:W-:Y:S01]  /*1ec0*/  STL.64 [R1+0x358], R96 ;  /* 0x0003586001007387 */ /* 0x0001e20000100a00 */
[----:B------:R-:W-:Y:S02]  /*1ed0*/  LEA.HI.X.SX32 R17, R25, R0, 0x1, P4 ;  /* 0x0000000019117211 */ /* 0x000fe400020f0eff */
[-C--:B------:R-:W-:Y:S01]  /*1ee0*/  LEA R20, P4, R31, R196.reuse, 0x1 ;  /* 0x000000c41f147211 */ /* 0x080fe200078808ff */
[C---:B------:R-:W-:Y:S01]  /*1ef0*/  IMAD R53, R6.reuse, 0x4, R51 ;  /* 0x0000000406357824 */ /* 0x040fe200078e0233 */
[----:B-1----:R-:W-:Y:S01]  /*1f00*/  LEA R98, P2, R21, R196, 0x1 ;  /* 0x000000c415627211 */ /* 0x002fe200078408ff */
[----:B------:R-:W-:Y:S03]  /*1f10*/  STL.64 [R1+0x340], R16 ;  /* 0x0003401001007387 */ /* 0x000fe60000100a00 */
[----:B------:R-:W-:-:S02]  /*1f20*/  LEA R55, R6, R53, 0x2 ;  /* 0x0000003506377211 */ /* 0x000fc400078e10ff */
[----:B------:R-:W-:Y:S02]  /*1f30*/  LEA.HI.X.SX32 R99, R21, R0, 0x1, P2 ;  /* 0x0000000015637211 */ /* 0x000fe400010f0eff */
[----:B0-----:R-:W-:Y:S01]  /*1f40*/  LEA R96, P3, R23, R196, 0x1 ;  /* 0x000000c417607211 */ /* 0x001fe200078608ff */
[C---:B------:R-:W-:Y:S01]  /*1f50*/  IMAD R57, R6.reuse, 0x4, R55 ;  /* 0x0000000406397824 */ /* 0x040fe200078e0237 */
[-C--:B------:R-:W-:Y:S01]  /*1f60*/  LEA.HI.X.SX32 R21, R31, R0.reuse, 0x1, P4 ;  /* 0x000000001f157211 */ /* 0x080fe200020f0eff */
[----:B------:R0:W-:Y:S01]  /*1f70*/  STL.64 [R1+0x350], R98 ;  /* 0x0003506201007387 */ /* 0x0001e20000100a00 */
[----:B------:R-:W-:Y:S02]  /*1f80*/  LEA.HI.X.SX32 R97, R23, R0, 0x1, P3 ;  /* 0x0000000017617211 */ /* 0x000fe400018f0eff */
[C---:B------:R-:W-:Y:S02]  /*1f90*/  LEA R59, R6.reuse, R57, 0x2 ;  /* 0x00000039063b7211 */ /* 0x040fe400078e10ff */
[-C--:B------:R-:W-:Y:S01]  /*1fa0*/  LEA R22, P3, R29, R196.reuse, 0x1 ;  /* 0x000000c41d167211 */ /* 0x080fe200078608ff */
[----:B------:R1:W-:Y:S01]  /*1fb0*/  STL.64 [R1+0x348], R96 ;  /* 0x0003486001007387 */ /* 0x0003e20000100a00 */
[----:B------:R-:W-:Y:S01]  /*1fc0*/  LEA R24, P4, R37, R196, 0x1 ;  /* 0x000000c425187211 */ /* 0x000fe200078808ff */
[----:B------:R-:W-:Y:S01]  /*1fd0*/  IMAD R61, R6, 0x4, R59 ;  /* 0x00000004063d7824 */ /* 0x000fe200078e023b */
[-C--:B------:R-:W-:Y:S01]  /*1fe0*/  LEA.HI.X.SX32 R23, R29, R0.reuse, 0x1, P3 ;  /* 0x000000001d177211 */ /* 0x080fe200018f0eff */
[----:B------:R-:W-:Y:S01]  /*1ff0*/  STL.64 [R1+0x328], R20 ;  /* 0x0003281401007387 */ /* 0x000fe20000100a00 */
[----:B------:R-:W-:-:S02]  /*2000*/  LEA.HI.X.SX32 R25, R37, R0, 0x1, P4 ;  /* 0x0000000025197211 */ /* 0x000fc400020f0eff */
[----:B0-----:R-:W-:Y:S02]  /*2010*/  CS2R R98, SRZ ;  /* 0x0000000000627805 */ /* 0x001fe4000001ff00 */
[----:B------:R-:W-:Y:S02]  /*2020*/  LEA R63, R6, R61, 0x2 ;  /* 0x0000003d063f7211 */ /* 0x000fe400078e10ff */
[----:B------:R-:W-:-:S03]  /*2030*/  LEA R26, P3, R35, R196, 0x1 ;  /* 0x000000c4231a7211 */ /* 0x000fc600078608ff */
[----:B------:R-:W-:Y:S01]  /*2040*/  IMAD R65, R6, 0x4, R63 ;  /* 0x0000000406417824 */ /* 0x000fe200078e023f */
[----:B-1----:R-:W-:-:S04]  /*2050*/  LEA R96, P2, R27, R196, 0x1 ;  /* 0x000000c41b607211 */ /* 0x002fc800078408ff */
[C---:B------:R-:W-:Y:S02]  /*2060*/  LEA R67, R6.reuse, R65, 0x2 ;  /* 0x0000004106437211 */ /* 0x040fe400078e10ff */
[----:B------:R-:W-:Y:S02]  /*2070*/  LEA.HI.X.SX32 R97, R27, R0, 0x1, P2 ;  /* 0x000000001b617211 */ /* 0x000fe400010f0eff */
[----:B------:R-:W-:Y:S01]  /*2080*/  LEA R28, P2, R33, R196, 0x1 ;  /* 0x000000c4211c7211 */ /* 0x000fe200078408ff */
[C---:B------:R-:W-:Y:S01]  /*2090*/  IMAD R69, R6.reuse, 0x4, R67 ;  /* 0x0000000406457824 */ /* 0x040fe200078e0243 */
[-C--:B------:R-:W-:Y:S01]  /*20a0*/  LEA.HI.X.SX32 R27, R35, R0.reuse, 0x1, P3 ;  /* 0x00000000231b7211 */ /* 0x080fe200018f0eff */
[----:B------:R0:W-:Y:S01]  /*20b0*/  STL.64 [R1+0x338], R96 ;  /* 0x0003386001007387 */ /* 0x0001e20000100a00 */
[----:B------:R-:W-:Y:S02]  /*20c0*/  LEA.HI.X.SX32 R29, R33, R0, 0x1, P2 ;  /* 0x00000000211d7211 */ /* 0x000fe400010f0eff */
[----:B------:R-:W-:Y:S01]  /*20d0*/  LEA R71, R6, R69, 0x2 ;  /* 0x0000004506477211 */ /* 0x000fe200078e10ff */
[----:B------:R-:W-:Y:S01]  /*20e0*/  STL.64 [R1+0x330], R22 ;  /* 0x0003301601007387 */ /* 0x000fe20000100a00 */
[----:B------:R-:W-:-:S02]  /*20f0*/  LEA R32, P2, R39, R196, 0x1 ;  /* 0x000000c427207211 */ /* 0x000fc400078408ff */
[----:B------:R-:W-:Y:S01]  /*2100*/  LEA R30, P3, R41, R196, 0x1 ;  /* 0x000000c4291e7211 */ /* 0x000fe200078608ff */
[C---:B------:R-:W-:Y:S01]  /*2110*/  IMAD R73, R6.reuse, 0x4, R71 ;  /* 0x0000000406497824 */ /* 0x040fe200078e0247 */
[----:B------:R-:W-:Y:S01]  /*2120*/  STL.64 [R1+0x310], R24 ;  /* 0x0003101801007387 */ /* 0x000fe20000100a00 */
[----:B------:R-:W-:Y:S02]  /*2130*/  LEA.HI.X.SX32 R33, R39, R0, 0x1, P2 ;  /* 0x0000000027217211 */ /* 0x000fe400010f0eff */
[----:B------:R-:W-:Y:S01]  /*2140*/  LEA R36, P2, R45, R196, 0x1 ;  /* 0x000000c42d247211 */ /* 0x000fe200078408ff */
[----:B------:R1:W-:Y:S01]  /*2150*/  STL.64 [R1+0x320], R28 ;  /* 0x0003201c01007387 */ /* 0x0003e20000100a00 */
[C---:B------:R-:W-:Y:S02]  /*2160*/  LEA R75, R6.reuse, R73, 0x2 ;  /* 0x00000049064b7211 */ /* 0x040fe400078e10ff */
[----:B0-----:R-:W-:Y:S02]  /*2170*/  CS2R R96, SRZ ;  /* 0x0000000000607805 */ /* 0x001fe4000001ff00 */
[-C--:B------:R-:W-:Y:S01]  /*2180*/  LEA.HI.X.SX32 R31, R41, R0.reuse, 0x1, P3 ;  /* 0x00000000291f7211 */ /* 0x080fe200018f0eff */
[----:B------:R-:W-:Y:S01]  /*2190*/  STL.64 [R1+0x318], R26 ;  /* 0x0003181a01007387 */ /* 0x000fe20000100a00 */
[----:B------:R-:W-:Y:S01]  /*21a0*/  LEA.HI.X.SX32 R37, R45, R0, 0x1, P2 ;  /* 0x000000002d257211 */ /* 0x000fe200010f0eff */
[----:B------:R-:W-:Y:S01]  /*21b0*/  IMAD R77, R6, 0x4, R75 ;  /* 0x00000004064d7824 */ /* 0x000fe200078e024b */
[----:B------:R-:W-:-:S02]  /*21c0*/  LEA R34, P3, R47, R196, 0x1 ;  /* 0x000000c42f227211 */ /* 0x000fc400078608ff */
[-C--:B------:R-:W-:Y:S02]  /*21d0*/  LEA R40, P2, R51, R196.reuse, 0x1 ;  /* 0x000000c433287211 */ /* 0x080fe400078408ff */
[C---:B------:R-:W-:Y:S02]  /*21e0*/  LEA R79, R6.reuse, R77, 0x2 ;  /* 0x0000004d064f7211 */ /* 0x040fe400078e10ff */
[----:B-1----:R-:W-:Y:S02]  /*21f0*/  LEA R28, P4, R43, R196, 0x1 ;  /* 0x000000c42b1c7211 */ /* 0x002fe400078808ff */
[-C--:B------:R-:W-:Y:S01]  /*2200*/  LEA.HI.X.SX32 R35, R47, R0.reuse, 0x1, P3 ;  /* 0x000000002f237211 */ /* 0x080fe200018f0eff */
[----:B------:R-:W-:Y:S01]  /*2210*/  IMAD R81, R6, 0x4, R79 ;  /* 0x0000000406517824 */ /* 0x000fe200078e024f */
[-C--:B------:R-:W-:Y:S02]  /*2220*/  LEA.HI.X.SX32 R29, R43, R0.reuse, 0x1, P4 ;  /* 0x000000002b1d7211 */ /* 0x080fe400020f0eff */
[----:B------:R-:W-:-:S02]  /*2230*/  LEA.HI.X.SX32 R41, R51, R0, 0x1, P2 ;  /* 0x0000000033297211 */ /* 0x000fc400010f0eff */
[C---:B------:R-:W-:Y:S01]  /*2240*/  LEA R83, R6.reuse, R81, 0x2 ;  /* 0x0000005106537211 */ /* 0x040fe200078e10ff */
[----:B------:R-:W-:Y:S01]  /*2250*/  STL.64 [R1+0x2f8], R28 ;  /* 0x0002f81c01007387 */ /* 0x000fe20000100a00 */
[-C--:B------:R-:W-:Y:S02]  /*2260*/  LEA R38, P3, R53, R196.reuse, 0x1 ;  /* 0x000000c435267211 */ /* 0x080fe400078608ff */
[----:B------:R-:W-:Y:S01]  /*2270*/  LEA R44, P2, R57, R196, 0x1 ;  /* 0x000000c4392c7211 */ /* 0x000fe200078408ff */
[C---:B------:R-:W-:Y:S01]  /*2280*/  IMAD R85, R6.reuse, 0x4, R83 ;  /* 0x0000000406557824 */ /* 0x040fe200078e0253 */
[----:B------:R0:W-:Y:S01]  /*2290*/  STL.64 [R1+0x308], R32 ;  /* 0x0003082001007387 */ /* 0x0001e20000100a00 */
[-C--:B------:R-:W-:Y:S02]  /*22a0*/  LEA.HI.X.SX32 R39, R53, R0.reuse, 0x1, P3 ;  /* 0x0000000035277211 */ /* 0x080fe400018f0eff */
[----:B------:R-:W-:Y:S01]  /*22b0*/  LEA.HI.X.SX32 R45, R57, R0, 0x1, P2 ;  /* 0x00000000392d7211 */ /* 0x000fe200010f0eff */
[----:B------:R-:W-:Y:S01]  /*22c0*/  STL.64 [R1+0x300], R30 ;  /* 0x0003001e01007387 */ /* 0x000fe20000100a00 */
[----:B------:R-:W-:-:S02]  /*22d0*/  LEA R87, R6, R85, 0x2 ;  /* 0x0000005506577211 */ /* 0x000fc400078e10ff */
[-C--:B------:R-:W-:Y:S02]  /*22e0*/  LEA R42, P3, R59, R196.reuse, 0x1 ;  /* 0x000000c43b2a7211 */ /* 0x080fe400078608ff */
[C---:B------:R-:W-:Y:S02]  /*22f0*/  LEA R89, R6.reuse, R87, 0x2 ;  /* 0x0000005706597211 */ /* 0x040fe400078e10ff */
[-C--:B------:R-:W-:Y:S02]  /*2300*/  LEA R48, P2, R63, R196.reuse, 0x1 ;  /* 0x000000c43f307211 */ /* 0x080fe400078408ff */
[----:B0-----:R-:W-:Y:S01]  /*2310*/  LEA R32, P4, R49, R196, 0x1 ;  /* 0x000000c431207211 */ /* 0x001fe200078808ff */
[C---:B------:R-:W-:Y:S01]  /*2320*/  IMAD R5, R6.reuse, 0x4, R89 ;  /* 0x0000000406057824 */ /* 0x040fe200078e0259 */
[-C--:B------:R-:W-:Y:S02]  /*2330*/  LEA.HI.X.SX32 R43, R59, R0.reuse, 0x1, P3 ;  /* 0x000000003b2b7211 */ /* 0x080fe400018f0eff */
[-C--:B------:R-:W-:Y:S01]  /*2340*/  LEA.HI.X.SX32 R33, R49, R0.reuse, 0x1, P4 ;  /* 0x0000000031217211 */ /* 0x080fe200020f0eff */
[----:B------:R-:W-:Y:S01]  /*2350*/  IMAD R91, R6, 0x4, R5 ;  /* 0x00000004065b7824 */ /* 0x000fe200078e0205 */
[----:B------:R-:W-:-:S02]  /*2360*/  LEA.HI.X.SX32 R49, R63, R0, 0x1, P2 ;  /* 0x000000003f317211 */ /* 0x000fc400010f0eff */
[C---:B------:R-:W-:Y:S01]  /*2370*/  LEA R46, P3, R65.reuse, R196, 0x1 ;  /* 0x000000c4412e7211 */ /* 0x040fe200078608ff */
[----:B------:R-:W-:Y:S01]  /*2380*/  STL.64 [R1+0x2e0], R32 ;  /* 0x0002e02001007387 */ /* 0x000fe20000100a00 */
[C---:B------:R-:W-:Y:S02]  /*2390*/  LEA R93, R6.reuse, R91, 0x2 ;  /* 0x0000005b065d7211 */ /* 0x040fe400078e10ff */
[----:B------:R-:W-:Y:S01]  /*23a0*/  LEA.HI.X.SX32 R47, R65, R0, 0x1, P3 ;  /* 0x00000000412f7211 */ /* 0x000fe200018f0eff */
[----:B------:R0:W-:Y:S01]  /*23b0*/  STL.64 [R1+0x2f0], R36 ;  /* 0x0002f02401007387 */ /* 0x0001e20000100a00 */
[-C--:B------:R-:W-:Y:S01]  /*23c0*/  LEA R52, P2, R69, R196.reuse, 0x1 ;  /* 0x000000c445347211 */ /* 0x080fe200078408ff */
[----:B------:R-:W-:Y:S01]  /*23d0*/  IMAD R95, R6, 0x4, R93 ;  /* 0x00000004065f7824 */ /* 0x000fe200078e025d */
[----:B------:R-:W-:Y:S01]  /*23e0*/  LEA R50, P3, R71, R196, 0x1 ;  /* 0x000000c447327211 */ /* 0x000fe200078608ff */
[----:B------:R-:W-:Y:S01]  /*23f0*/  STL.64 [R1+0x2e8], R34 ;  /* 0x0002e82201007387 */ /* 0x000fe20000100a00 */
[----:B------:R-:W-:-:S02]  /*2400*/  LEA.HI.X.SX32 R53, R69, R0, 0x1, P2 ;  /* 0x0000000045357211 */ /* 0x000fc400010f0eff */
[C---:B------:R-:W-:Y:S02]  /*2410*/  LEA R7, R6.reuse, R95, 0x2 ;  /* 0x0000005f06077211 */ /* 0x040fe400078e10ff */
[----:B------:R-:W-:Y:S02]  /*2420*/  LEA.HI.X.SX32 R51, R71, R0, 0x1, P3 ;  /* 0x0000000047337211 */ /* 0x000fe400018f0eff */
[-C--:B------:R-:W-:Y:S01]  /*2430*/  LEA R56, P2, R75, R196.reuse, 0x1 ;  /* 0x000000c44b387211 */ /* 0x080fe200078408ff */
[----:B------:R-:W-:Y:S01]  /*2440*/  IMAD R9, R6, 0x4, R7 ;  /* 0x0000000406097824 */ /* 0x000fe200078e0207 */
[----:B0-----:R-:W-:Y:S02]  /*2450*/  LEA R36, P4, R55, R196, 0x1 ;  /* 0x000000c437247211 */ /* 0x001fe400078808ff */
[----:B------:R-:W-:Y:S02]  /*2460*/  LEA.HI.X.SX32 R57, R75, R0, 0x1, P2 ;  /* 0x000000004b397211 */ /* 0x000fe400010f0eff */
[----:B------:R-:W-:-:S02]  /*2470*/  CS2R R74, SRZ ;  /* 0x00000000004a7805 */ /* 0x000fc4000001ff00 */
[C---:B------:R-:W-:Y:S02]  /*2480*/  LEA R11, R6.reuse, R9, 0x2 ;  /* 0x00000009060b7211 */ /* 0x040fe400078e10ff */
[----:B------:R-:W-:Y:S02]  /*2490*/  LEA.HI.X.SX32 R37, R55, R0, 0x1, P4 ;  /* 0x0000000037257211 */ /* 0x000fe400020f0eff */
[-C--:B------:R-:W-:Y:S01]  /*24a0*/  LEA R54, P3, R77, R196.reuse, 0x1 ;  /* 0x000000c44d367211 */ /* 0x080fe200078608ff */
[----:B------:R-:W-:Y:S01]  /*24b0*/  IMAD R13, R6, 0x4, R11 ;  /* 0x00000004060d7824 */ /* 0x000fe200078e020b */
[----:B------:R-:W-:Y:S01]  /*24c0*/  LEA R60, P2, R81, R196, 0x1 ;  /* 0x000000c4513c7211 */ /* 0x000fe200078408ff */
[----:B------:R-:W-:Y:S01]  /*24d0*/  STL.64 [R1+0x2c8], R36 ;  /* 0x0002c82401007387 */ /* 0x000fe20000100a00 */
[----:B------:R-:W-:Y:S02]  /*24e0*/  LEA.HI.X.SX32 R55, R77, R0, 0x1, P3 ;  /* 0x000000004d377211 */ /* 0x000fe400018f0eff */
[----:B------:R-:W-:-:S02]  /*24f0*/  CS2R R76, SRZ ;  /* 0x00000000004c7805 */ /* 0x000fc4000001ff00 */
[----:B------:R-:W-:Y:S01]  /*2500*/  LEA R15, R6, R13, 0x2 ;  /* 0x0000000d060f7211 */ /* 0x000fe200078e10ff */
[----:B------:R0:W-:Y:S01]  /*2510*/  STL.64 [R1+0x2d8], R40 ;  /* 0x0002d82801007387 */ /* 0x0001e20000100a00 */
[----:B------:R-:W-:-:S03]  /*2520*/  LEA R58, P3, R83, R196, 0x1 ;  /* 0x000000c4533a7211 */ /* 0x000fc600078608ff */
[C---:B------:R-:W-:Y:S01]  /*2530*/  IMAD R17, R6.reuse, 0x4, R15 ;  /* 0x0000000406117824 */ /* 0x040fe200078e020f */
[----:B------:R-:W-:Y:S01]  /*2540*/  STL.64 [R1+0x2d0], R38 ;  /* 0x0002d02601007387 */ /* 0x000fe20000100a00 */
[----:B------:R-:W-:Y:S02]  /*2550*/  LEA.HI.X.SX32 R59, R83, R0, 0x1, P3 ;  /* 0x00000000533b7211 */ /* 0x000fe400018f0eff */
[----:B------:R-:W-:Y:S02]  /*2560*/  CS2R R82, SRZ ;  /* 0x0000000000527805 */ /* 0x000fe4000001ff00 */
[-C--:B------:R-:W-:Y:S02]  /*2570*/  LEA R62, P3, R89, R196.reuse, 0x1 ;  /* 0x000000c4593e7211 */ /* 0x080fe400078608ff */
[----:B------:R-:W-:Y:S02]  /*2580*/  LEA R19, R6, R17, 0x2 ;  /* 0x0000001106137211 */ /* 0x000fe400078e10ff */
[----:B0-----:R-:W-:-:S02]  /*2590*/  LEA R40, P4, R61, R196, 0x1 ;  /* 0x000000c43d287211 */ /* 0x001fc400078808ff */
[-C--:B------:R-:W-:Y:S01]  /*25a0*/  LEA.HI.X.SX32 R63, R89, R0.reuse, 0x1, P3 ;  /* 0x00000000593f7211 */ /* 0x080fe200018f0eff */
[C---:B------:R-:W-:Y:S01]  /*25b0*/  IMAD R21, R6.reuse, 0x4, R19 ;  /* 0x0000000406157824 */ /* 0x040fe200078e0213 */
[-C--:B------:R-:W-:Y:S02]  /*25c0*/  LEA.HI.X.SX32 R41, R61, R0.reuse, 0x1, P4 ;  /* 0x000000003d297211 */ /* 0x080fe400020f0eff */
[----:B------:R-:W-:Y:S02]  /*25d0*/  CS2R R88, SRZ ;  /* 0x0000000000587805 */ /* 0x000fe4000001ff00 */
[----:B------:R-:W-:Y:S02]  /*25e0*/  LEA.HI.X.SX32 R61, R81, R0, 0x1, P2 ;  /* 0x00000000513d7211 */ /* 0x000fe400010f0eff */
[----:B------:R-:W-:Y:S02]  /*25f0*/  CS2R R80, SRZ ;  /* 0x0000000000507805 */ /* 0x000fe4000001ff00 */
[----:B------:R-:W-:Y:S01]  /*2600*/  LEA R23, R6, R21, 0x2 ;  /* 0x0000001506177211 */ /* 0x000fe200078e10ff */
[----:B------:R-:W-:Y:S01]  /*2610*/  STL.64 [R1+0x2b0], R40 ;  /* 0x0002b02801007387 */ /* 0x000fe20000100a00 */
[----:B------:R-:W-:-:S03]  /*2620*/  LEA R64, P2, R87, R196, 0x1 ;  /* 0x000000c457407211 */ /* 0x000fc600078408ff */
[C---:B------:R-:W-:Y:S01]  /*2630*/  IMAD R25, R6.reuse, 0x4, R23 ;  /* 0x0000000406197824 */ /* 0x040fe200078e0217 */
[----:B------:R0:W-:Y:S01]  /*2640*/  STL.64 [R1+0x2c0], R44 ;  /* 0x0002c02c01007387 */ /* 0x0001e20000100a00 */
[----:B------:R-:W-:Y:S02]  /*2650*/  LEA.HI.X.SX32 R65, R87, R0, 0x1, P2 ;  /* 0x0000000057417211 */ /* 0x000fe400010f0eff */
[----:B------:R-:W-:Y:S02]  /*2660*/  CS2R R86, SRZ ;  /* 0x0000000000567805 */ /* 0x000fe4000001ff00 */
[----:B------:R-:W-:Y:S01]  /*2670*/  LEA R66, P2, R91, R196, 0x1 ;  /* 0x000000c45b427211 */ /* 0x000fe200078408ff */
[----:B------:R-:W-:Y:S01]  /*2680*/  STL.64 [R1+0x2b8], R42 ;  /* 0x0002b82a01007387 */ /* 0x000fe20000100a00 */
[----:B------:R-:W-:-:S05]  /*2690*/  LEA R27, R6, R25, 0x2 ;  /* 0x00000019061b7211 */ /* 0x000fca00078e10ff */
[----:B------:R-:W-:Y:S01]  /*26a0*/  IMAD R29, R6, 0x4, R27 ;  /* 0x00000004061d7824 */ /* 0x000fe200078e021b */
[----:B0-----:R-:W-:-:S04]  /*26b0*/  LEA R44, P4, R67, R196, 0x1 ;  /* 0x000000c4432c7211 */ /* 0x001fc800078808ff */
[C---:B------:R-:W-:Y:S02]  /*26c0*/  LEA R31, R6.reuse, R29, 0x2 ;  /* 0x0000001d061f7211 */ /* 0x040fe400078e10ff */
[-C--:B------:R-:W-:Y:S02]  /*26d0*/  LEA.HI.X.SX32 R45, R67, R0.reuse, 0x1, P4 ;  /* 0x00000000432d7211 */ /* 0x080fe400020f0eff */
[----:B------:R-:W-:Y:S01]  /*26e0*/  LEA.HI.X.SX32 R67, R91, R0, 0x1, P2 ;  /* 0x000000005b437211 */ /* 0x000fe200010f0eff */
[C---:B------:R-:W-:Y:S01]  /*26f0*/  IMAD R33, R6.reuse, 0x4, R31 ;  /* 0x0000000406217824 */ /* 0x040fe200078e021f */
[C---:B------:R-:W-:Y:S01]  /*2700*/  LEA R70, P2, R7.reuse, R196, 0x1 ;  /* 0x000000c407467211 */ /* 0x040fe200078408ff */
[----:B------:R-:W-:Y:S01]  /*2710*/  STL.64 [R1+0x298], R44 ;  /* 0x0002982c01007387 */ /* 0x000fe20000100a00 */
[----:B------:R-:W-:Y:S02]  /*2720*/  CS2R R90, SRZ ;  /* 0x00000000005a7805 */ /* 0x000fe4000001ff00 */
[----:B------:R-:W-:Y:S01]  /*2730*/  LEA R35, R6, R33, 0x2 ;  /* 0x0000002106237211 */ /* 0x000fe200078e10ff */
[----:B------:R0:W-:Y:S01]  /*2740*/  STL.64 [R1+0x2a8], R48 ;  /* 0x0002a83001007387 */ /* 0x0001e20000100a00 */
[----:B------:R-:W-:-:S03]  /*2750*/  LEA.HI.X.SX32 R71, R7, R0, 0x1, P2 ;  /* 0x0000000007477211 */ /* 0x000fc600010f0eff */
[C---:B------:R-:W-:Y:S01]  /*2760*/  IMAD R37, R6.reuse, 0x4, R35 ;  /* 0x0000000406257824 */ /* 0x040fe200078e0223 */
[----:B------:R1:W-:Y:S04]  /*2770*/  STL.64 [R1+0x2a0], R46 ;  /* 0x0002a02e01007387 */ /* 0x0003e80000100a00 */
[----:B------:R-:W-:Y:S02]  /*2780*/  LEA R39, R6, R37, 0x2 ;  /* 0x0000002506277211 */ /* 0x000fe400078e10ff */
[----:B0-----:R-:W-:-:S03]  /*2790*/  LEA R48, P4, R73, R196, 0x1 ;  /* 0x000000c449307211 */ /* 0x001fc600078808ff */
[C---:B------:R-:W-:Y:S01]  /*27a0*/  IMAD R41, R6.reuse, 0x4, R39 ;  /* 0x0000000406297824 */ /* 0x040fe200078e0227 */
[----:B------:R-:W-:Y:S02]  /*27b0*/  LEA.HI.X.SX32 R49, R73, R0, 0x1, P4 ;  /* 0x0000000049317211 */ /* 0x000fe400020f0eff */
[----:B------:R-:W-:Y:S02]  /*27c0*/  CS2R R72, SRZ ;  /* 0x0000000000487805 */ /* 0x000fe4000001ff00 */
[C---:B------:R-:W-:Y:S01]  /*27d0*/  LEA R43, R6.reuse, R41, 0x2 ;  /* 0x00000029062b7211 */ /* 0x040fe200078e10ff */
[----:B------:R0:W-:Y:S04]  /*27e0*/  STL.64 [R1+0x280], R48 ;  /* 0x0002803001007387 */ /* 0x0001e80000100a00 */
[C---:B------:R-:W-:Y:S01]  /*27f0*/  IMAD R45, R6.reuse, 0x4, R43 ;  /* 0x00000004062d7824 */ /* 0x040fe200078e022b */
[----:B------:R2:W-:Y:S04]  /*2800*/  STL.64 [R1+0x290], R52 ;  /* 0x0002903401007387 */ /* 0x0005e80000100a00 */
[C---:B-1----:R-:W-:Y:S01]  /*2810*/  LEA R47, R6.reuse, R45, 0x2 ;  /* 0x0000002d062f7211 */ /* 0x042fe200078e10ff */
[----:B------:R1:W-:Y:S04]  /*2820*/  STL.64 [R1+0x288], R50 ;  /* 0x0002883201007387 */ /* 0x0003e80000100a00 */
[----:B0-----:R-:W-:Y:S01]  /*2830*/  IMAD R49, R6, 0x4, R47 ;  /* 0x0000000406317824 */ /* 0x001fe200078e022f */
[----:B--2---:R-:W-:-:S04]  /*2840*/  LEA R52, P4, R79, R196, 0x1 ;  /* 0x000000c44f347211 */ /* 0x004fc800078808ff */
[----:B------:R-:W-:Y:S02]  /*2850*/  LEA.HI.X.SX32 R53, R79, R0, 0x1, P4 ;  /* 0x000000004f357211 */ /* 0x000fe400020f0eff */
[----:B------:R-:W-:Y:S02]  /*2860*/  CS2R R78, SRZ ;  /* 0x00000000004e7805 */ /* 0x000fe4000001ff00 */
[C---:B-1----:R-:W-:Y:S01]  /*2870*/  LEA R51, R6.reuse, R49, 0x2 ;  /* 0x0000003106337211 */ /* 0x042fe200078e10ff */
[----:B------:R0:W-:Y:S04]  /*2880*/  STL.64 [R1+0x268], R52 ;  /* 0x0002683401007387 */ /* 0x0001e80000100a00 */
[----:B------:R1:W-:Y:S04]  /*2890*/  STL.64 [R1+0x278], R56 ;  /* 0x0002783801007387 */ /* 0x0003e80000100a00 */
[----:B------:R2:W-:Y:S01]  /*28a0*/  STL.64 [R1+0x270], R54 ;  /* 0x0002703601007387 */ /* 0x0005e20000100a00 */
[----:B0-----:R-:W-:Y:S01]  /*28b0*/  IMAD R53, R6, 0x4, R51 ;  /* 0x0000000406357824 */ /* 0x001fe200078e0233 */
[----:B-1----:R-:W-:-:S04]  /*28c0*/  LEA R56, P4, R85, R196, 0x1 ;  /* 0x000000c455387211 */ /* 0x002fc800078808ff */
[----:B------:R-:W-:Y:S02]  /*28d0*/  LEA.HI.X.SX32 R57, R85, R0, 0x1, P4 ;  /* 0x0000000055397211 */ /* 0x000fe400020f0eff */
[----:B------:R-:W-:Y:S02]  /*28e0*/  CS2R R84, SRZ ;  /* 0x0000000000547805 */ /* 0x000fe4000001ff00 */
[C---:B--2---:R-:W-:Y:S01]  /*28f0*/  LEA R55, R6.reuse, R53, 0x2 ;  /* 0x0000003506377211 */ /* 0x044fe200078e10ff */
[----:B------:R0:W-:Y:S04]  /*2900*/  STL.64 [R1+0x250], R56 ;  /* 0x0002503801007387 */ /* 0x0001e80000100a00 */
[----:B------:R1:W-:Y:S04]  /*2910*/  STL.64 [R1+0x260], R60 ;  /* 0x0002603c01007387 */ /* 0x0003e80000100a00 */
[----:B------:R2:W-:Y:S01]  /*2920*/  STL.64 [R1+0x258], R58 ;  /* 0x0002583a01007387 */ /* 0x0005e20000100a00 */
[----:B0-----:R-:W-:-:S03]  /*2930*/  IMAD R57, R6, 0x4, R55 ;  /* 0x0000000406397824 */ /* 0x001fc600078e0237 */
[----:B------:R0:W-:Y:S01]  /*2940*/  STL.64 [R1+0x248], R64 ;  /* 0x0002484001007387 */ /* 0x0001e20000100a00 */
[----:B-1----:R-:W-:-:S03]  /*2950*/  LEA R60, P4, R5, R196, 0x1 ;  /* 0x000000c4053c7211 */ /* 0x002fc600078808ff */
[----:B------:R1:W-:Y:S01]  /*2960*/  STL.64 [R1+0x240], R62 ;  /* 0x0002403e01007387 */ /* 0x0003e20000100a00 */
[----:B--2---:R-:W-:Y:S02]  /*2970*/  LEA R59, R6, R57, 0x2 ;  /* 0x00000039063b7211 */ /* 0x004fe400078e10ff */
[----:B------:R-:W-:-:S03]  /*2980*/  LEA.HI.X.SX32 R61, R5, R0, 0x1, P4 ;  /* 0x00000000053d7211 */ /* 0x000fc600020f0eff */
[----:B------:R-:W-:Y:S01]  /*2990*/  IMAD R5, R6, 0x4, R59 ;  /* 0x0000000406057824 */ /* 0x000fe200078e023b */
[-C--:B0-----:R-:W-:Y:S01]  /*29a0*/  LEA R64, P3, R93, R196.reuse, 0x1 ;  /* 0x000000c45d407211 */ /* 0x081fe200078608ff */
[----:B------:R0:W-:Y:S01]  /*29b0*/  STL.64 [R1+0x238], R60 ;  /* 0x0002383c01007387 */ /* 0x0001e20000100a00 */
[----:B-1----:R-:W-:Y:S02]  /*29c0*/  LEA R62, P4, R95, R196, 0x1 ;  /* 0x000000c45f3e7211 */ /* 0x002fe400078808ff */
[-C--:B------:R-:W-:Y:S02]  /*29d0*/  LEA.HI.X.SX32 R65, R93, R0.reuse, 0x1, P3 ;  /* 0x000000005d417211 */ /* 0x080fe400018f0eff */
[----:B------:R-:W-:Y:S02]  /*29e0*/  CS2R R92, SRZ ;  /* 0x00000000005c7805 */ /* 0x000fe4000001ff00 */
[----:B------:R-:W-:Y:S02]  /*29f0*/  LEA.HI.X.SX32 R63, R95, R0, 0x1, P4 ;  /* 0x000000005f3f7211 */ /* 0x000fe400020f0eff */
[----:B------:R-:W-:-:S02]  /*2a00*/  CS2R R94, SRZ ;  /* 0x00000000005e7805 */ /* 0x000fc4000001ff00 */
[C---:B------:R-:W-:Y:S01]  /*2a10*/  LEA R68, P3, R9.reuse, R196, 0x1 ;  /* 0x000000c409447211 */ /* 0x040fe200078608ff */
[----:B------:R1:W-:Y:S01]  /*2a20*/  STL.64 [R1+0x220], R62 ;  /* 0x0002203e01007387 */ /* 0x0003e20000100a00 */
[C---:B0-----:R-:W-:Y:S02]  /*2a30*/  LEA R61, R6.reuse, R5, 0x2 ;  /* 0x00000005063d7211 */ /* 0x041fe400078e10ff */
[----:B------:R-:W-:Y:S01]  /*2a40*/  LEA.HI.X.SX32 R69, R9, R0, 0x1, P3 ;  /* 0x0000000009457211 */ /* 0x000fe200018f0eff */
[----:B------:R0:W-:Y:S04]  /*2a50*/  STL.64 [R1+0x230], R66 ;  /* 0x0002304201007387 */ /* 0x0001e80000100a00 */
[----:B------:R2:W-:Y:S01]  /*2a60*/  STL.64 [R1+0x228], R64 ;  /* 0x0002284001007387 */ /* 0x0005e20000100a00 */
[----:B-1----:R-:W-:-:S03]  /*2a70*/  IMAD R63, R6, 0x4, R61 ;  /* 0x00000004063f7824 */ /* 0x002fc600078e023d */
[----:B------:R1:W-:Y:S01]  /*2a80*/  STL.64 [R1+0x218], R70 ;  /* 0x0002184601007387 */ /* 0x0003e20000100a00 */
[----:B0-----:R-:W-:-:S03]  /*2a90*/  LEA R66, P4, R11, R196, 0x1 ;  /* 0x000000c40b427211 */ /* 0x001fc600078808ff */
[----:B------:R0:W-:Y:S01]  /*2aa0*/  STL.64 [R1+0x210], R68 ;  /* 0x0002104401007387 */ /* 0x0001e20000100a00 */
[----:B--2---:R-:W-:Y:S02]  /*2ab0*/  LEA R65, R6, R63, 0x2 ;  /* 0x0000003f06417211 */ /* 0x004fe400078e10ff */
[----:B------:R-:W-:-:S03]  /*2ac0*/  LEA.HI.X.SX32 R67, R11, R0, 0x1, P4 ;  /* 0x000000000b437211 */ /* 0x000fc600020f0eff */
[C---:B------:R-:W-:Y:S01]  /*2ad0*/  IMAD R7, R6.reuse, 0x4, R65 ;  /* 0x0000000406077824 */ /* 0x040fe200078e0241 */
[-C--:B-1----:R-:W-:Y:S01]  /*2ae0*/  LEA R70, P2, R13, R196.reuse, 0x1 ;  /* 0x000000c40d467211 */ /* 0x082fe200078408ff */
[----:B------:R1:W-:Y:S01]  /*2af0*/  STL.64 [R1+0x208], R66 ;  /* 0x0002084201007387 */ /* 0x0003e20000100a00 */
[----:B0-----:R-:W-:Y:S02]  /*2b00*/  LEA R68, P3, R15, R196, 0x1 ;  /* 0x000000c40f447211 */ /* 0x001fe400078608ff */
[-C--:B------:R-:W-:Y:S02]  /*2b10*/  LEA.HI.X.SX32 R71, R13, R0.reuse, 0x1, P2 ;  /* 0x000000000d477211 */ /* 0x080fe400010f0eff */
[C---:B------:R-:W-:Y:S02]  /*2b20*/  LEA R9, R6.reuse, R7, 0x2 ;  /* 0x0000000706097211 */ /* 0x040fe400078e10ff */
[----:B------:R-:W-:Y:S01]  /*2b30*/  LEA.HI.X.SX32 R69, R15, R0, 0x1, P3 ;  /* 0x000000000f457211 */ /* 0x000fe200018f0eff */
[----:B------:R0:W-:Y:S02]  /*2b40*/  STL.64 [R1+0x200], R70 ;  /* 0x0002004601007387 */ /* 0x0001e40000100a00 */
[----:B------:R-:W-:Y:S01]  /*2b50*/  IMAD R11, R6, 0x4, R9 ;  /* 0x00000004060b7824 */ /* 0x000fe200078e0209 */
[C---:B-1----:R-:W-:Y:S01]  /*2b60*/  LEA R66, P4, R17.reuse, R196, 0x1 ;  /* 0x000000c411427211 */ /* 0x042fe200078808ff */
[----:B------:R1:W-:Y:S03]  /*2b70*/  STL.64 [R1+0x1f8], R68 ;  /* 0x0001f84401007387 */ /* 0x0003e60000100a00 */
[----:B------:R-:W-:-:S02]  /*2b80*/  LEA.HI.X.SX32 R67, R17, R0, 0x1, P4 ;  /* 0x0000000011437211 */ /* 0x000fc400020f0eff */
[C---:B------:R-:W-:Y:S02]  /*2b90*/  LEA R14, P4, R23.reuse, R196, 0x1 ;  /* 0x000000c4170e7211 */ /* 0x040fe400078808ff */
[----:B------:R-:W-:Y:S01]  /*2ba0*/  LEA R13, R6, R11, 0x2 ;  /* 0x0000000b060d7211 */ /* 0x000fe200078e10ff */
[----:B------:R2:W-:Y:S01]  /*2bb0*/  STL.64 [R1+0x1f0], R66 ;  /* 0x0001f04201007387 */ /* 0x0005e20000100a00 */
[----:B------:R-:W-:Y:S02]  /*2bc0*/  LEA.HI.X.SX32 R15, R23, R0, 0x1, P4 ;  /* 0x00000000170f7211 */ /* 0x000fe400020f0eff */
[----:B0-----:R-:W-:Y:S02]  /*2bd0*/  CS2R R70, SRZ ;  /* 0x0000000000467805 */ /* 0x001fe4000001ff00 */
[-C--:B------:R-:W-:Y:S02]  /*2be0*/  LEA R18, P4, R29, R196.reuse, 0x1 ;  /* 0x000000c41d127211 */ /* 0x080fe400078808ff */
[C---:B-1----:R-:W-:Y:S01]  /*2bf0*/  LEA R68, P2, R19.reuse, R196, 0x1 ;  /* 0x000000c413447211 */ /* 0x042fe200078408ff */
[----:B------:R0:W-:Y:S03]  /*2c00*/  STL.64 [R1+0x1d8], R14 ;  /* 0x0001d80e01007387 */ /* 0x0001e60000100a00 */
[----:B------:R-:W-:-:S02]  /*2c10*/  LEA.HI.X.SX32 R69, R19, R0, 0x1, P2 ;  /* 0x0000000013457211 */ /* 0x000fc400010f0eff */
[----:B------:R-:W-:Y:S02]  /*2c20*/  LEA.HI.X.SX32 R19, R29, R0, 0x1, P4 ;  /* 0x000000001d137211 */ /* 0x000fe400020f0eff */
[-C--:B--2---:R-:W-:Y:S01]  /*2c30*/  LEA R66, P3, R21, R196.reuse, 0x1 ;  /* 0x000000c415427211 */ /* 0x084fe200078608ff */
[----:B------:R1:W-:Y:S01]  /*2c40*/  STL.64 [R1+0x1e8], R68 ;  /* 0x0001e84401007387 */ /* 0x0003e20000100a00 */
[----:B------:R-:W-:Y:S02]  /*2c50*/  LEA R22, P4, R35, R196, 0x1 ;  /* 0x000000c423167211 */ /* 0x000fe400078808ff */
[----:B------:R-:W-:Y:S01]  /*2c60*/  LEA.HI.X.SX32 R67, R21, R0, 0x1, P3 ;  /* 0x0000000015437211 */ /* 0x000fe200018f0eff */
[C---:B0-----:R-:W-:Y:S01]  /*2c70*/  IMAD R15, R6.reuse, 0x4, R13 ;  /* 0x00000004060f7824 */ /* 0x041fe200078e020d */
[----:B------:R-:W-:Y:S01]  /*2c80*/  LEA R20, P3, R27, R196, 0x1 ;  /* 0x000000c41b147211 */ /* 0x000fe200078608ff */
[----:B------:R-:W-:Y:S01]  /*2c90*/  IMAD.SHL.U32 R14, R3, 0x10, RZ ;  /* 0x00000010030e7824 */ /* 0x000fe200078e00ff */
[----:B------:R-:W-:Y:S01]  /*2ca0*/  LEA.HI.X.SX32 R23, R35, R0, 0x1, P4 ;  /* 0x0000000023177211 */ /* 0x000fe200020f0eff */
[----:B------:R0:W-:Y:S01]  /*2cb0*/  STL.64 [R1+0x1e0], R66 ;  /* 0x0001e04201007387 */ /* 0x0001e20000100a00 */
[----:B------:R-:W-:-:S02]  /*2cc0*/  LEA R17, R6, R15, 0x2 ;  /* 0x0000000f06117211 */ /* 0x000fc400078e10ff */
[----:B------:R-:W-:Y:S01]  /*2cd0*/  LEA.HI.X.SX32 R21, R27, R0, 0x1, P3 ;  /* 0x000000001b157211 */ /* 0x000fe200018f0eff */
[----:B------:R2:W-:Y:S01]  /*2ce0*/  STL.64 [R1+0x1c0], R18 ;  /* 0x0001c01201007387 */ /* 0x0005e20000100a00 */
[-C--:B------:R-:W-:Y:S02]  /*2cf0*/  LEA R24, P3, R33, R196.reuse, 0x1 ;  /* 0x000000c421187211 */ /* 0x080fe400078608ff */
[----:B-1----:R-:W-:Y:S02]  /*2d00*/  CS2R R68, SRZ ;  /* 0x0000000000447805 */ /* 0x002fe4000001ff00 */
[----:B0-----:R-:W-:-:S04]  /*2d10*/  LEA R66, P2, R25, R196, 0x1 ;  /* 0x000000c419427211 */ /* 0x001fc800078408ff */
[----:B------:R-:W-:Y:S01]  /*2d20*/  LEA.HI.X.SX32 R67, R25, R0, 0x1, P2 ;  /* 0x0000000019437211 */ /* 0x000fe200010f0eff */
[----:B--2---:R-:W-:Y:S01]  /*2d30*/  IMAD R19, R6, 0x4, R17 ;  /* 0x0000000406137824 */ /* 0x004fe200078e0211 */
[----:B------:R-:W-:Y:S02]  /*2d40*/  LEA R26, P2, R31, R196, 0x1 ;  /* 0x000000c41f1a7211 */ /* 0x000fe400078408ff */
[-C--:B------:R-:W-:Y:S01]  /*2d50*/  LEA.HI.X.SX32 R25, R33, R0.reuse, 0x1, P3 ;  /* 0x0000000021197211 */ /* 0x080fe200018f0eff */
[----:B------:R0:W-:Y:S01]  /*2d60*/  STL.64 [R1+0x1d0], R66 ;  /* 0x0001d04201007387 */ /* 0x0001e20000100a00 */
[----:B------:R-:W-:Y:S02]  /*2d70*/  LEA.HI.X.SX32 R27, R31, R0, 0x1, P2 ;  /* 0x000000001f1b7211 */ /* 0x000fe400010f0eff */
[-C--:B------:R-:W-:Y:S01]  /*2d80*/  LEA R30, P2, R37, R196.reuse, 0x1 ;  /* 0x000000c4251e7211 */ /* 0x080fe200078408ff */
[----:B------:R1:W-:Y:S01]  /*2d90*/  STL.64 [R1+0x1c8], R20 ;  /* 0x0001c81401007387 */ /* 0x0003e20000100a00 */
[----:B------:R-:W-:-:S02]  /*2da0*/  LEA R28, P3, R39, R196, 0x1 ;  /* 0x000000c4271c7211 */ /* 0x000fc400078608ff */
[-C--:B------:R-:W-:Y:S01]  /*2db0*/  LEA.HI.X.SX32 R31, R37, R0.reuse, 0x1, P2 ;  /* 0x00000000251f7211 */ /* 0x080fe200010f0eff */
[----:B------:R2:W-:Y:S01]  /*2dc0*/  STL.64 [R1+0x1a8], R22 ;  /* 0x0001a81601007387 */ /* 0x0005e20000100a00 */
[----:B------:R-:W-:Y:S02]  /*2dd0*/  LEA.HI.X.SX32 R29, R39, R0, 0x1, P3 ;  /* 0x00000000271d7211 */ /* 0x000fe400018f0eff */
[-C--:B------:R-:W-:Y:S01]  /*2de0*/  LEA R34, P2, R43, R196.reuse, 0x1 ;  /* 0x000000c42b227211 */ /* 0x080fe200078408ff */
[----:B------:R3:W-:Y:S01]  /*2df0*/  STL.64 [R1+0x1b8], R26 ;  /* 0x0001b81a01007387 */ /* 0x0007e20000100a00 */
[----:B------:R-:W-:Y:S02]  /*2e00*/  LEA R32, P3, R45, R196, 0x1 ;  /* 0x000000c42d207211 */ /* 0x000fe400078608ff */
[----:B0-----:R-:W-:Y:S02]  /*2e10*/  CS2R R66, SRZ ;  /* 0x0000000000427805 */ /* 0x001fe4000001ff00 */
[----:B------:R-:W-:Y:S01]  /*2e20*/  LEA.HI.X.SX32 R35, R43, R0, 0x1, P2 ;  /* 0x000000002b237211 */ /* 0x000fe200010f0eff */
[----:B------:R0:W-:Y:S01]  /*2e30*/  STL.64 [R1+0x1b0], R24 ;  /* 0x0001b01801007387 */ /* 0x0001e20000100a00 */
[----:B-1----:R-:W-:-:S02]  /*2e40*/  LEA R21, R6, R19, 0x2 ;  /* 0x0000001306157211 */ /* 0x002fc400078e10ff */
[----:B------:R-:W-:Y:S02]  /*2e50*/  LEA.HI.X.SX32 R33, R45, R0, 0x1, P3 ;  /* 0x000000002d217211 */ /* 0x000fe400018f0eff */
[-C--:B------:R-:W-:Y:S01]  /*2e60*/  LEA R38, P2, R49, R196.reuse, 0x1 ;  /* 0x000000c431267211 */ /* 0x080fe200078408ff */
[----:B--2---:R-:W-:Y:S01]  /*2e70*/  IMAD R23, R6, 0x4, R21 ;  /* 0x0000000406177824 */ /* 0x004fe200078e0215 */
[-C--:B------:R-:W-:Y:S02]  /*2e80*/  LEA R36, P3, R51, R196.reuse, 0x1 ;  /* 0x000000c433247211 */ /* 0x080fe400078608ff */
[----:B---3--:R-:W-:Y:S02]  /*2e90*/  LEA R26, P4, R41, R196, 0x1 ;  /* 0x000000c4291a7211 */ /* 0x008fe400078808ff */
[-C--:B------:R-:W-:Y:S01]  /*2ea0*/  LEA.HI.X.SX32 R39, R49, R0.reuse, 0x1, P2 ;  /* 0x0000000031277211 */ /* 0x080fe200010f0eff */
[----:B0-----:R-:W-:Y:S01]  /*2eb0*/  IMAD R24, R3, 0x1a, RZ ;  /* 0x0000001a03187824 */ /* 0x001fe200078e02ff */
[----:B------:R-:W-:-:S02]  /*2ec0*/  LEA.HI.X.SX32 R27, R41, R0, 0x1, P4 ;  /* 0x00000000291b7211 */ /* 0x000fc400020f0eff */
[----:B------:R-:W-:Y:S02]  /*2ed0*/  LEA R25, R6, R23, 0x2 ;  /* 0x0000001706197211 */ /* 0x000fe400078e10ff */
[----:B------:R-:W-:Y:S01]  /*2ee0*/  LEA.HI.X.SX32 R37, R51, R0, 0x1, P3 ;  /* 0x0000000033257211 */ /* 0x000fe200018f0eff */
[----:B------:R0:W-:Y:S01]  /*2ef0*/  STL.64 [R1+0x190], R26 ;  /* 0x0001901a01007387 */ /* 0x0001e20000100a00 */
[-C--:B------:R-:W-:Y:S02]  /*2f00*/  LEA R42, P2, R55, R196.reuse, 0x1 ;  /* 0x000000c4372a7211 */ /* 0x080fe400078408ff */
[----:B------:R-:W-:Y:S02]  /*2f10*/  CS2R R50, SRZ ;  /* 0x0000000000327805 */ /* 0x000fe4000001ff00 */
[----:B------:R-:W-:Y:S01]  /*2f20*/  LEA R40, P3, R57, R196, 0x1 ;  /* 0x000000c439287211 */ /* 0x000fe200078608ff */
[----:B------:R1:W-:Y:S01]  /*2f30*/  STL.64 [R1+0x1a0], R30 ;  /* 0x0001a01e01007387 */ /* 0x0003e20000100a00 */
[----:B------:R-:W-:-:S02]  /*2f40*/  LEA.HI.X.SX32 R43, R55, R0, 0x1, P2 ;  /* 0x00000000372b7211 */ /* 0x000fc400010f0eff */
[----:B------:R-:W-:Y:S02]  /*2f50*/  CS2R R54, SRZ ;  /* 0x0000000000367805 */ /* 0x000fe4000001ff00 */
[----:B------:R-:W-:Y:S01]  /*2f60*/  LEA.HI.X.SX32 R41, R57, R0, 0x1, P3 ;  /* 0x0000000039297211 */ /* 0x000fe200018f0eff */
[----:B------:R2:W-:Y:S01]  /*2f70*/  STL.64 [R1+0x198], R28 ;  /* 0x0001981c01007387 */ /* 0x0005e20000100a00 */
[-C--:B------:R-:W-:Y:S02]  /*2f80*/  LEA R46, P2, R5, R196.reuse, 0x1 ;  /* 0x000000c4052e7211 */ /* 0x080fe400078408ff */
[----:B------:R-:W-:Y:S02]  /*2f90*/  CS2R R56, SRZ ;  /* 0x0000000000387805 */ /* 0x000fe4000001ff00 */
[----:B------:R-:W-:Y:S01]  /*2fa0*/  LEA R44, P3, R61, R196, 0x1 ;  /* 0x000000c43d2c7211 */ /* 0x000fe200078608ff */
[----:B0-----:R-:W-:Y:S02]  /*2fb0*/  IMAD R27, R6, 0x4, R25 ;  /* 0x00000004061b7824 */ /* 0x001fe400078e0219 */
[----:B------:R-:W-:Y:S01]  /*2fc0*/  IMAD R26, R3, 0x1c, RZ ;  /* 0x0000001c031a7824 */ /* 0x000fe200078e02ff */
[----:B------:R-:W-:-:S02]  /*2fd0*/  LEA.HI.X.SX32 R45, R61, R0, 0x1, P3 ;  /* 0x000000003d2d7211 */ /* 0x000fc400018f0eff */
[----:B------:R-:W-:Y:S02]  /*2fe0*/  CS2R R60, SRZ ;  /* 0x00000000003c7805 */ /* 0x000fe4000001ff00 */
[C---:B-1----:R-:W-:Y:S02]  /*2ff0*/  LEA R30, P4, R47.reuse, R196, 0x1 ;  /* 0x000000c42f1e7211 */ /* 0x042fe400078808ff */
[----:B--2---:R-:W-:Y:S02]  /*3000*/  LEA R29, R6, R27, 0x2 ;  /* 0x0000001b061d7211 */ /* 0x004fe400078e10ff */
[-C--:B------:R-:W-:Y:S02]  /*3010*/  LEA.HI.X.SX32 R31, R47, R0.reuse, 0x1, P4 ;  /* 0x000000002f1f7211 */ /* 0x080fe400020f0eff */
[----:B------:R-:W-:Y:S02]  /*3020*/  LEA.HI.X.SX32 R47, R5, R0, 0x1, P2 ;  /* 0x00000000052f7211 */ /* 0x000fe400010f0eff */
[C---:B------:R-:W-:Y:S01]  /*3030*/  LEA R48, P2, R65.reuse, R196, 0x1 ;  /* 0x000000c441307211 */ /* 0x040fe200078408ff */
[----:B------:R0:W-:Y:S03]  /*3040*/  STL.64 [R1+0x178], R30 ;  /* 0x0001781e01007387 */ /* 0x0001e60000100a00 */
[----:B------:R-:W-:Y:S01]  /*3050*/  LEA.HI.X.SX32 R49, R65, R0, 0x1, P2 ;  /* 0x0000000041317211 */ /* 0x000fe200010f0eff */
[----:B------:R1:W-:Y:S01]  /*3060*/  STL.64 [R1+0x188], R34 ;  /* 0x0001882201007387 */ /* 0x0003e20000100a00 */
[----:B------:R-:W-:-:S03]  /*3070*/  CS2R R64, SRZ ;  /* 0x0000000000407805 */ /* 0x000fc6000001ff00 */
        /* <DEDUP_REMOVED lines=19> */
[----:B------:R-:W-:Y:S01]  /*31b0*/  IMAD R38, R3, 0x28, RZ ;  /* 0x0000002803267824 */ /* 0x000fe200078e02ff */
[----:B-1----:R-:W-:Y:S02]  /*31c0*/  LEA R42, P4, R63, R196, 0x1 ;  /* 0x000000c43f2a7211 */ /* 0x002fe400078808ff */
[----:B------:R1:W-:Y:S01]  /*31d0*/  STL.64 [R1+0x138], R44 ;  /* 0x0001382c01007387 */ /* 0x0003e20000100a00 */
[C---:B--2---:R-:W-:Y:S01]  /*31e0*/  LEA R41, R6.reuse, R39, 0x2 ;  /* 0x0000002706297211 */ /* 0x044fe200078e10ff */
[----:B------:R-:W-:Y:S01]  /*31f0*/  IMAD R40, R3, 0x2a, RZ ;  /* 0x0000002a03287824 */ /* 0x000fe200078e02ff */
[----:B------:R-:W-:Y:S02]  /*3200*/  LEA.HI.X.SX32 R43, R63, R0, 0x1, P4 ;  /* 0x000000003f2b7211 */ /* 0x000fe400020f0eff */
[----:B------:R-:W-:Y:S01]  /*3210*/  CS2R R62, SRZ ;  /* 0x00000000003e7805 */ /* 0x000fe2000001ff00 */
[----:B------:R-:W-:Y:S01]  /*3220*/  IMAD R5, R6, 0x4, R41 ;  /* 0x0000000406057824 */ /* 0x000fe200078e0229 */
[-C--:B0-----:R-:W-:Y:S01]  /*3230*/  LEA R46, P3, R7, R196.reuse, 0x1 ;  /* 0x000000c4072e7211 */ /* 0x081fe200078608ff */
[----:B------:R0:W-:Y:S01]  /*3240*/  STL.64 [R1+0x130], R42 ;  /* 0x0001302a01007387 */ /* 0x0001e20000100a00 */
[----:B-1----:R-:W-:-:S02]  /*3250*/  LEA R44, P4, R9, R196, 0x1 ;  /* 0x000000c4092c7211 */ /* 0x002fc400078808ff */
[-C--:B------:R-:W-:Y:S01]  /*3260*/  LEA.HI.X.SX32 R47, R7, R0.reuse, 0x1, P3 ;  /* 0x00000000072f7211 */ /* 0x080fe200018f0eff */
[----:B------:R1:W-:Y:S01]  /*3270*/  STL.64 [R1+0x128], R48 ;  /* 0x0001283001007387 */ /* 0x0003e20000100a00 */
[----:B------:R-:W-:-:S03]  /*3280*/  LEA.HI.X.SX32 R45, R9, R0, 0x1, P4 ;  /* 0x00000000092d7211 */ /* 0x000fc600020f0eff */
[----:B------:R2:W-:Y:S01]  /*3290*/  STL.64 [R1+0x120], R46 ;  /* 0x0001202e01007387 */ /* 0x0005e20000100a00 */
[----:B0-----:R-:W-:-:S03]  /*32a0*/  LEA R43, R6, R5, 0x2 ;  /* 0x00000005062b7211 */ /* 0x001fc600078e10ff */
[----:B------:R0:W-:Y:S01]  /*32b0*/  STL.64 [R1+0x118], R44 ;  /* 0x0001182c01007387 */ /* 0x0001e20000100a00 */
[----:B------:R-:W-:Y:S02]  /*32c0*/  IMAD R42, R3, 0x2c, RZ ;  /* 0x0000002c032a7824 */ /* 0x000fe400078e02ff */
[C---:B------:R-:W-:Y:S01]  /*32d0*/  IMAD R7, R6.reuse, 0x4, R43 ;  /* 0x0000000406077824 */ /* 0x040fe200078e022b */
[-C--:B-1----:R-:W-:Y:S02]  /*32e0*/  LEA R48, P2, R11, R196.reuse, 0x1 ;  /* 0x000000c40b307211 */ /* 0x082fe400078408ff */
[-C--:B--2---:R-:W-:Y:S02]  /*32f0*/  LEA R46, P3, R13, R196.reuse, 0x1 ;  /* 0x000000c40d2e7211 */ /* 0x084fe400078608ff */
[----:B------:R-:W-:Y:S02]  /*3300*/  LEA R9, R6, R7, 0x2 ;  /* 0x0000000706097211 */ /* 0x000fe400078e10ff */
[----:B0-----:R-:W-:-:S02]  /*3310*/  LEA R44, P4, R15, R196, 0x1 ;  /* 0x000000c40f2c7211 */ /* 0x001fc400078808ff */
[-C--:B------:R-:W-:Y:S02]  /*3320*/  LEA.HI.X.SX32 R49, R11, R0.reuse, 0x1, P2 ;  /* 0x000000000b317211 */ /* 0x080fe400010f0eff */
[-C--:B------:R-:W-:Y:S01]  /*3330*/  LEA.HI.X.SX32 R47, R13, R0.reuse, 0x1, P3 ;  /* 0x000000000d2f7211 */ /* 0x080fe200018f0eff */
[C---:B------:R-:W-:Y:S01]  /*3340*/  IMAD R13, R6.reuse, 0x4, R9 ;  /* 0x00000004060d7824 */ /* 0x040fe200078e0209 */
[----:B------:R-:W-:Y:S01]  /*3350*/  LEA.HI.X.SX32 R45, R15, R0, 0x1, P4 ;  /* 0x000000000f2d7211 */ /* 0x000fe200020f0eff */
[----:B------:R0:W-:Y:S01]  /*3360*/  STL.64 [R1+0x110], R48 ;  /* 0x0001103001007387 */ /* 0x0001e20000100a00 */
[C---:B------:R-:W-:Y:S02]  /*3370*/  LEA R10, P4, R21.reuse, R196, 0x1 ;  /* 0x000000c4150a7211 */ /* 0x040fe400078808ff */
[----:B------:R-:W-:Y:S01]  /*3380*/  LEA R15, R6, R13, 0x2 ;  /* 0x0000000d060f7211 */ /* 0x000fe200078e10ff */
[----:B------:R1:W-:Y:S01]  /*3390*/  STL.64 [R1+0x108], R46 ;  /* 0x0001082e01007387 */ /* 0x0003e20000100a00 */
[----:B------:R-:W-:-:S03]  /*33a0*/  LEA.HI.X.SX32 R11, R21, R0, 0x1, P4 ;  /* 0x00000000150b7211 */ /* 0x000fc600020f0eff */
[----:B------:R2:W-:Y:S01]  /*33b0*/  STL.64 [R1+0x100], R44 ;  /* 0x0001002c01007387 */ /* 0x0005e20000100a00 */
[----:B0-----:R-:W-:Y:S02]  /*33c0*/  CS2R R48, SRZ ;  /* 0x0000000000307805 */ /* 0x001fe4000001ff00 */
[-C--:B-1----:R-:W-:Y:S02]  /*33d0*/  LEA R46, P2, R17, R196.reuse, 0x1 ;  /* 0x000000c4112e7211 */ /* 0x082fe400078408ff */
[----:B--2---:R-:W-:Y:S02]  /*33e0*/  LEA R44, P3, R19, R196, 0x1 ;  /* 0x000000c4132c7211 */ /* 0x004fe400078608ff */
[-C--:B------:R-:W-:Y:S02]  /*33f0*/  LEA.HI.X.SX32 R47, R17, R0.reuse, 0x1, P2 ;  /* 0x00000000112f7211 */ /* 0x080fe400010f0eff */
[----:B------:R-:W-:Y:S01]  /*3400*/  LEA.HI.X.SX32 R45, R19, R0, 0x1, P3 ;  /* 0x00000000132d7211 */ /* 0x000fe200018f0eff */
[C---:B------:R-:W-:Y:S01]  /*3410*/  IMAD R19, R6.reuse, 0x4, R15 ;  /* 0x0000000406137824 */ /* 0x040fe200078e020f */
[C---:B------:R-:W-:Y:S01]  /*3420*/  LEA R16, P3, R25.reuse, R196, 0x1 ;  /* 0x000000c419107211 */ /* 0x040fe200078608ff */
[----:B------:R0:W-:Y:S03]  /*3430*/  STL.64 [R1+0xf8], R46 ;  /* 0x0000f82e01007387 */ /* 0x0001e60000100a00 */
[----:B------:R-:W-:Y:S01]  /*3440*/  LEA R21, R6, R19, 0x2 ;  /* 0x0000001306157211 */ /* 0x000fe200078e10ff */
[----:B------:R1:W-:Y:S01]  /*3450*/  STL.64 [R1+0xf0], R44 ;  /* 0x0000f02c01007387 */ /* 0x0003e20000100a00 */
[----:B------:R-:W-:-:S03]  /*3460*/  LEA.HI.X.SX32 R17, R25, R0, 0x1, P3 ;  /* 0x0000000019117211 */ /* 0x000fc600018f0eff */
[----:B------:R2:W-:Y:S01]  /*3470*/  STL.64 [R1+0xe8], R10 ;  /* 0x0000e80a01007387 */ /* 0x0005e20000100a00 */
[C---:B0-----:R-:W-:Y:S02]  /*3480*/  IMAD R46, R3.reuse, 0x30, RZ ;  /* 0x00000030032e7824 */ /* 0x041fe400078e02ff */
[----:B------:R-:W-:Y:S01]  /*3490*/  IMAD R47, R3, 0x31, RZ ;  /* 0x00000031032f7824 */ /* 0x000fe200078e02ff */
[-C--:B-1----:R-:W-:Y:S02]  /*34a0*/  LEA R44, P2, R23, R196.reuse, 0x1 ;  /* 0x000000c4172c7211 */ /* 0x082fe400078408ff */
[----:B--2---:R-:W-:Y:S02]  /*34b0*/  LEA R10, P4, R27, R196, 0x1 ;  /* 0x000000c41b0a7211 */ /* 0x004fe400078808ff */
[-C--:B------:R-:W-:Y:S01]  /*34c0*/  LEA.HI.X.SX32 R45, R23, R0.reuse, 0x1, P2 ;  /* 0x00000000172d7211 */ /* 0x080fe200010f0eff */
[----:B------:R-:W-:Y:S01]  /*34d0*/  IMAD R23, R6, 0x4, R21 ;  /* 0x0000000406177824 */ /* 0x000fe200078e0215 */
[----:B------:R-:W-:-:S03]  /*34e0*/  LEA.HI.X.SX32 R11, R27, R0, 0x1, P4 ;  /* 0x000000001b0b7211 */ /* 0x000fc600020f0eff */
[----:B------:R0:W-:Y:S01]  /*34f0*/  STL.64 [R1+0xe0], R44 ;  /* 0x0000e02c01007387 */ /* 0x0001e20000100a00 */
[----:B------:R-:W-:-:S03]  /*3500*/  LEA R25, R6, R23, 0x2 ;  /* 0x0000001706197211 */ /* 0x000fc600078e10ff */
[----:B------:R1:W-:Y:S02]  /*3510*/  STL.64 [R1+0xd8], R16 ;  /* 0x0000d81001007387 */ /* 0x0003e40000100a00 */
[----:B------:R-:W-:Y:S02]  /*3520*/  IMAD R27, R6, 0x4, R25 ;  /* 0x00000004061b7824 */ /* 0x000fe400078e0219 */
[----:B------:R2:W-:Y:S01]  /*3530*/  STL.64 [R1+0xd0], R10 ;  /* 0x0000d00a01007387 */ /* 0x0005e20000100a00 */
[-C--:B0-----:R-:W-:Y:S02]  /*3540*/  LEA R44, P2, R29, R196.reuse, 0x1 ;  /* 0x000000c41d2c7211 */ /* 0x081fe400078408ff */
[----:B-1----:R-:W-:Y:S02]  /*3550*/  LEA R16, P3, R31, R196, 0x1 ;  /* 0x000000c41f107211 */ /* 0x002fe400078608ff */
[----:B------:R-:W-:Y:S02]  /*3560*/  LEA.HI.X.SX32 R45, R29, R0, 0x1, P2 ;  /* 0x000000001d2d7211 */ /* 0x000fe400010f0eff */
[----:B--2---:R-:W-:-:S02]  /*3570*/  LEA R10, P4, R33, R196, 0x1 ;  /* 0x000000c4210a7211 */ /* 0x004fc400078808ff */
[-C--:B------:R-:W-:Y:S01]  /*3580*/  LEA.HI.X.SX32 R17, R31, R0.reuse, 0x1, P3 ;  /* 0x000000001f117211 */ /* 0x080fe200018f0eff */
[----:B------:R0:W-:Y:S01]  /*3590*/  STL.64 [R1+0xc8], R44 ;  /* 0x0000c82c01007387 */ /* 0x0001e20000100a00 */
[----:B------:R-:W-:Y:S02]  /*35a0*/  LEA.HI.X.SX32 R11, R33, R0, 0x1, P4 ;  /* 0x00000000210b7211 */ /* 0x000fe400020f0eff */
[-C--:B------:R-:W-:Y:S01]  /*35b0*/  LEA R28, P3, R37, R196.reuse, 0x1 ;  /* 0x000000c4251c7211 */ /* 0x080fe200078608ff */
[----:B------:R1:W-:Y:S01]  /*35c0*/  STL.64 [R1+0xc0], R16 ;  /* 0x0000c01001007387 */ /* 0x0003e20000100a00 */
[----:B------:R-:W-:Y:S02]  /*35d0*/  LEA R30, P2, R35, R196, 0x1 ;  /* 0x000000c4231e7211 */ /* 0x000fe400078408ff */
[-C--:B------:R-:W-:Y:S01]  /*35e0*/  LEA.HI.X.SX32 R29, R37, R0.reuse, 0x1, P3 ;  /* 0x00000000251d7211 */ /* 0x080fe200018f0eff */
[----:B------:R2:W-:Y:S01]  /*35f0*/  STL.64 [R1+0xb8], R10 ;  /* 0x0000b80a01007387 */ /* 0x0005e20000100a00 */
[----:B------:R-:W-:-:S02]  /*3600*/  LEA.HI.X.SX32 R31, R35, R0, 0x1, P2 ;  /* 0x00000000231f7211 */ /* 0x000fc400010f0eff */
[-C--:B------:R-:W-:Y:S01]  /*3610*/  LEA R34, P2, R41, R196.reuse, 0x1 ;  /* 0x000000c429227211 */ /* 0x080fe200078408ff */
[----:B------:R3:W-:Y:S01]  /*3620*/  STL.64 [R1+0xa8], R28 ;  /* 0x0000a81c01007387 */ /* 0x0007e20000100a00 */
[----:B------:R-:W-:Y:S01]  /*3630*/  LEA R32, P3, R5, R196, 0x1 ;  /* 0x000000c405207211 */ /* 0x000fe200078608ff */
[----:B0-----:R-:W-:Y:S01]  /*3640*/  IMAD R44, R3, 0x2e, RZ ;  /* 0x0000002e032c7824 */ /* 0x001fe200078e02ff */
[----:B------:R-:W-:Y:S01]  /*3650*/  LEA.HI.X.SX32 R35, R41, R0, 0x1, P2 ;  /* 0x0000000029237211 */ /* 0x000fe200010f0eff */
[----:B------:R0:W-:Y:S01]  /*3660*/  STL.64 [R1+0xb0], R30 ;  /* 0x0000b01e01007387 */ /* 0x0001e20000100a00 */
[----:B-1----:R-:W-:Y:S01]  /*3670*/  LEA R16, P4, R39, R196, 0x1 ;  /* 0x000000c427107211 */ /* 0x002fe200078808ff */
[----:B------:R-:W-:Y:S01]  /*3680*/  IMAD R41, R3, 0x2b, RZ ;  /* 0x0000002b03297824 */ /* 0x000fe200078e02ff */
[----:B------:R-:W-:Y:S01]  /*3690*/  LEA.HI.X.SX32 R33, R5, R0, 0x1, P3 ;  /* 0x0000000005217211 */ /* 0x000fe200018f0eff */
[----:B------:R-:W-:Y:S01]  /*36a0*/  IMAD R45, R3, 0x2f, RZ ;  /* 0x0000002f032d7824 */ /* 0x000fe200078e02ff */
[----:B--2---:R-:W-:-:S02]  /*36b0*/  LEA R11, R6, R27, 0x2 ;  /* 0x0000001b060b7211 */ /* 0x004fc400078e10ff */
[----:B------:R-:W-:Y:S01]  /*36c0*/  LEA.HI.X.SX32 R17, R39, R0, 0x1, P4 ;  /* 0x0000000027117211 */ /* 0x000fe200020f0eff */
[----:B---3--:R-:W-:Y:S01]  /*36d0*/  IMAD R28, R3, 0x1e, RZ ;  /* 0x0000001e031c7824 */ /* 0x008fe200078e02ff */
[C---:B------:R-:W-:Y:S01]  /*36e0*/  LEA R36, P2, R7.reuse, R196, 0x1 ;  /* 0x000000c407247211 */ /* 0x040fe200078408ff */
[C---:B------:R-:W-:Y:S02]  /*36f0*/  IMAD R29, R6.reuse, 0x4, R11 ;  /* 0x00000004061d7824 */ /* 0x040fe400078e020b */
[----:B------:R1:W-:Y:S01]  /*3700*/  STL.64 [R1+0xa0], R16 ;  /* 0x0000a01001007387 */ /* 0x0003e20000100a00 */
[----:B------:R-:W-:Y:S01]  /*3710*/  LEA.HI.X.SX32 R37, R7, R0, 0x1, P2 ;  /* 0x0000000007257211 */ /* 0x000fe200010f0eff */
[C---:B------:R-:W-:Y:S01]  /*3720*/  IMAD R39, R3.reuse, 0x29, RZ ;  /* 0x0000002903277824 */ /* 0x040fe200078e02ff */
[----:B0-----:R-:W-:Y:S01]  /*3730*/  LEA R31, R6, R29, 0x2 ;  /* 0x0000001d061f7211 */ /* 0x001fe200078e10ff */
[----:B------:R0:W-:Y:S01]  /*3740*/  STL.64 [R1+0x98], R34 ;  /* 0x0000982201007387 */ /* 0x0001e20000100a00 */
[----:B------:R-:W-:-:S03]  /*3750*/  SHF.L.U32 R30, R3, 0x5, RZ ;  /* 0x00000005031e7819 */ /* 0x000fc600000006ff */
[----:B------:R2:W-:Y:S01]  /*3760*/  STL.64 [R1+0x90], R32 ;  /* 0x0000902001007387 */ /* 0x0005e20000100a00 */
[----:B------:R-:W-:Y:S01]  /*3770*/  IMAD R5, R6, 0x4, R31 ;  /* 0x0000000406057824 */ /* 0x000fe200078e021f */
[----:B-1----:R-:W-:-:S04]  /*3780*/  LEA R16, P4, R43, R196, 0x1 ;  /* 0x000000c42b107211 */ /* 0x002fc800078808ff */
[----:B------:R-:W-:Y:S01]  /*3790*/  LEA.HI.X.SX32 R17, R43, R0, 0x1, P4 ;  /* 0x000000002b117211 */ /* 0x000fe200020f0eff */
[----:B------:R-:W-:Y:S01]  /*37a0*/  IMAD R43, R3, 0x2d, RZ ;  /* 0x0000002d032b7824 */ /* 0x000fe200078e02ff */
[-C--:B0-----:R-:W-:Y:S02]  /*37b0*/  LEA R34, P3, R9, R196.reuse, 0x1 ;  /* 0x000000c409227211 */ /* 0x081fe400078608ff */
[----:B--2---:R-:W-:Y:S01]  /*37c0*/  LEA R32, P4, R13, R196, 0x1 ;  /* 0x000000c40d207211 */ /* 0x004fe200078808ff */
[----:B------:R0:W-:Y:S01]  /*37d0*/  STL.64 [R1+0x88], R16 ;  /* 0x0000881001007387 */ /* 0x0001e20000100a00 */
[-C--:B------:R-:W-:Y:S02]  /*37e0*/  LEA.HI.X.SX32 R35, R9, R0.reuse, 0x1, P3 ;  /* 0x0000000009237211 */ /* 0x080fe400018f0eff */
[----:B------:R-:W-:Y:S02]  /*37f0*/  LEA.HI.X.SX32 R33, R13, R0, 0x1, P4 ;  /* 0x000000000d217211 */ /* 0x000fe400020f0eff */
[----:B------:R-:W-:-:S03]  /*3800*/  LEA R8, P4, R21, R196, 0x1 ;  /* 0x000000c415087211 */ /* 0x000fc600078808ff */
[----:B------:R1:W-:Y:S01]  /*3810*/  STL.64 [R1+0x70], R32 ;  /* 0x0000702001007387 */ /* 0x0003e20000100a00 */
[----:B------:R-:W-:Y:S02]  /*3820*/  LEA.HI.X.SX32 R9, R21, R0, 0x1, P4 ;  /* 0x0000000015097211 */ /* 0x000fe400020f0eff */
[C---:B0-----:R-:W-:Y:S01]  /*3830*/  LEA R17, R6.reuse, R5, 0x2 ;  /* 0x0000000506117211 */ /* 0x041fe200078e10ff */
[----:B------:R0:W-:Y:S04]  /*3840*/  STL.64 [R1+0x80], R36 ;  /* 0x0000802401007387 */ /* 0x0001e80000100a00 */
[----:B------:R2:W-:Y:S01]  /*3850*/  STL.64 [R1+0x78], R34 ;  /* 0x0000782201007387 */ /* 0x0005e20000100a00 */
[----:B-1----:R-:W-:Y:S02]  /*3860*/  IMAD R33, R6, 0x4, R17 ;  /* 0x0000000406217824 */ /* 0x002fe400078e0211 */
[----:B------:R-:W-:Y:S01]  /*3870*/  IMAD R32, R3, 0x22, RZ ;  /* 0x0000002203207824 */ /* 0x000fe200078e02ff */
[----:B0-----:R-:W-:-:S02]  /*3880*/  LEA R36, P2, R15, R196, 0x1 ;  /* 0x000000c40f247211 */ /* 0x001fc400078408ff */
[C---:B------:R-:W-:Y:S02]  /*3890*/  LEA R7, R6.reuse, R33, 0x2 ;  /* 0x0000002106077211 */ /* 0x040fe400078e10ff */
[----:B--2---:R-:W-:Y:S02]  /*38a0*/  LEA R34, P3, R19, R196, 0x1 ;  /* 0x000000c413227211 */ /* 0x004fe400078608ff */
[-C--:B------:R-:W-:Y:S01]  /*38b0*/  LEA.HI.X.SX32 R37, R15, R0.reuse, 0x1, P2 ;  /* 0x000000000f257211 */ /* 0x080fe200010f0eff */
[C---:B------:R-:W-:Y:S01]  /*38c0*/  IMAD R13, R6.reuse, 0x4, R7 ;  /* 0x00000004060d7824 */ /* 0x040fe200078e0207 */
[----:B------:R-:W-:Y:S02]  /*38d0*/  LEA.HI.X.SX32 R35, R19, R0, 0x1, P3 ;  /* 0x0000000013237211 */ /* 0x000fe400018f0eff */
[----:B------:R-:W-:Y:S01]  /*38e0*/  LEA R18, P3, R25, R196, 0x1 ;  /* 0x000000c419127211 */ /* 0x000fe200078608ff */
[----:B------:R0:W-:Y:S01]  /*38f0*/  STL.64 [R1+0x68], R36 ;  /* 0x0000682401007387 */ /* 0x0001e20000100a00 */
[----:B------:R-:W-:-:S02]  /*3900*/  LEA R15, R6, R13, 0x2 ;  /* 0x0000000d060f7211 */ /* 0x000fc400078e10ff */
[----:B------:R-:W-:Y:S01]  /*3910*/  LEA.HI.X.SX32 R19, R25, R0, 0x1, P3 ;  /* 0x0000000019137211 */ /* 0x000fe200018f0eff */
[----:B------:R1:W-:Y:S01]  /*3920*/  STL.64 [R1+0x60], R34 ;  /* 0x0000602201007387 */ /* 0x0003e20000100a00 */
[C---:B------:R-:W-:Y:S01]  /*3930*/  LEA R20, P3, R29.reuse, R196, 0x1 ;  /* 0x000000c41d147211 */ /* 0x040fe200078608ff */
[----:B------:R-:W-:Y:S02]  /*3940*/  IMAD R2, R6, 0x4, R15 ;  /* 0x0000000406027824 */ /* 0x000fe400078e020f */
[----:B------:R2:W-:Y:S01]  /*3950*/  STL.64 [R1+0x58], R8 ;  /* 0x0000580801007387 */ /* 0x0005e20000100a00 */
[----:B------:R-:W-:Y:S01]  /*3960*/  LEA.HI.X.SX32 R21, R29, R0, 0x1, P3 ;  /* 0x000000001d157211 */ /* 0x000fe200018f0eff */
[C---:B------:R-:W-:Y:S02]  /*3970*/  IMAD R25, R3.reuse, 0x1b, RZ ;  /* 0x0000001b03197824 */ /* 0x040fe400078e02ff */
[C---:B------:R-:W-:Y:S02]  /*3980*/  IMAD R29, R3.reuse, 0x1f, RZ ;  /* 0x0000001f031d7824 */ /* 0x040fe400078e02ff */
[----:B0-----:R-:W-:Y:S01]  /*3990*/  IMAD R36, R3, 0x26, RZ ;  /* 0x0000002603247824 */ /* 0x001fe200078e02ff */
[-C--:B-1----:R-:W-:Y:S01]  /*39a0*/  LEA R34, P2, R23, R196.reuse, 0x1 ;  /* 0x000000c417227211 */ /* 0x082fe200078408ff */
[----:B------:R-:W-:Y:S01]  /*39b0*/  IMAD R37, R3, 0x27, RZ ;  /* 0x0000002703257824 */ /* 0x000fe200078e02ff */
[----:B--2---:R-:W-:-:S02]  /*39c0*/  LEA R8, P4, R27, R196, 0x1 ;  /* 0x000000c41b087211 */ /* 0x004fc400078808ff */
[-C--:B------:R-:W-:Y:S02]  /*39d0*/  LEA.HI.X.SX32 R35, R23, R0.reuse, 0x1, P2 ;  /* 0x0000000017237211 */ /* 0x080fe400010f0eff */
[----:B------:R-:W-:Y:S01]  /*39e0*/  LEA.HI.X.SX32 R9, R27, R0, 0x1, P4 ;  /* 0x000000001b097211 */ /* 0x000fe200020f0eff */
[----:B------:R-:W-:Y:S01]  /*39f0*/  IMAD R27, R3, 0x1d, RZ ;  /* 0x0000001d031b7824 */ /* 0x000fe200078e02ff */
[C---:B------:R-:W-:Y:S01]  /*3a00*/  LEA R22, P2, R11.reuse, R196, 0x1 ;  /* 0x000000c40b167211 */ /* 0x040fe200078408ff */
[----:B------:R0:W-:Y:S03]  /*3a10*/  STL.64 [R1+0x50], R34 ;  /* 0x0000502201007387 */ /* 0x0001e60000100a00 */
[----:B------:R-:W-:Y:S01]  /*3a20*/  LEA.HI.X.SX32 R23, R11, R0, 0x1, P2 ;  /* 0x000000000b177211 */ /* 0x000fe200010f0eff */
[----:B------:R1:W-:Y:S04]  /*3a30*/  STL.64 [R1+0x48], R18 ;  /* 0x0000481201007387 */ /* 0x0003e80000100a00 */
[----:B------:R2:W-:Y:S04]  /*3a40*/  STL.64 [R1+0x40], R8 ;  /* 0x0000400801007387 */ /* 0x0005e80000100a00 */
[----:B------:R3:W-:Y:S01]  /*3a50*/  STL.64 [R1+0x38], R22 ;  /* 0x0000381601007387 */ /* 0x0007e20000100a00 */
[----:B0-----:R-:W-:-:S02]  /*3a60*/  IMAD R34, R3, 0x24, RZ ;  /* 0x0000002403227824 */ /* 0x001fc400078e02ff */
[----:B------:R-:W-:Y:S01]  /*3a70*/  IMAD R35, R3, 0x25, RZ ;  /* 0x0000002503237824 */ /* 0x000fe200078e02ff */
[C---:B-1----:R-:W-:Y:S01]  /*3a80*/  LEA R18, P4, R31.reuse, R196, 0x1 ;  /* 0x000000c41f127211 */ /* 0x042fe200078808ff */
[----:B------:R0:W-:Y:S01]  /*3a90*/  STL.64 [R1+0x30], R20 ;  /* 0x0000301401007387 */ /* 0x0001e20000100a00 */
[C---:B--2---:R-:W-:Y:S02]  /*3aa0*/  LEA R9, R6.reuse, R2, 0x2 ;  /* 0x0000000206097211 */ /* 0x044fe400078e10ff */
[----:B------:R-:W-:Y:S01]  /*3ab0*/  LEA.HI.X.SX32 R19, R31, R0, 0x1, P4 ;  /* 0x000000001f137211 */ /* 0x000fe200020f0eff */
[----:B------:R-:W-:Y:S01]  /*3ac0*/  IMAD R31, R3, 0x21, RZ ;  /* 0x00000021031f7824 */ /* 0x000fe200078e02ff */
[C---:B---3--:R-:W-:Y:S01]  /*3ad0*/  LEA R22, P2, R5.reuse, R196, 0x1 ;  /* 0x000000c405167211 */ /* 0x048fe200078408ff */
[----:B------:R-:W-:Y:S02]  /*3ae0*/  IMAD R11, R6, 0x4, R9 ;  /* 0x00000004060b7824 */ /* 0x000fe400078e0209 */
[----:B------:R1:W-:Y:S01]  /*3af0*/  STL.64 [R1+0x28], R18 ;  /* 0x0000281201007387 */ /* 0x0003e20000100a00 */
[----:B------:R-:W-:-:S02]  /*3b00*/  LEA.HI.X.SX32 R23, R5, R0, 0x1, P2 ;  /* 0x0000000005177211 */ /* 0x000fc400010f0eff */
[C---:B------:R-:W-:Y:S02]  /*3b10*/  LEA R4, R6.reuse, R11, 0x2 ;  /* 0x0000000b06047211 */ /* 0x040fe400078e10ff */
[C---:B0-----:R-:W-:Y:S01]  /*3b20*/  LEA R20, P3, R17.reuse, R196, 0x1 ;  /* 0x000000c411147211 */ /* 0x041fe200078608ff */
[----:B------:R0:W-:Y:S02]  /*3b30*/  STL.64 [R1+0x20], R22 ;  /* 0x0000201601007387 */ /* 0x0001e40000100a00 */
[----:B------:R-:W-:Y:S01]  /*3b40*/  IMAD R5, R6, 0x4, R4 ;  /* 0x0000000406057824 */ /* 0x000fe200078e0204 */
[----:B------:R-:W-:Y:S02]  /*3b50*/  LEA.HI.X.SX32 R21, R17, R0, 0x1, P3 ;  /* 0x0000000011157211 */ /* 0x000fe400018f0eff */
[-C--:B------:R-:W-:Y:S02]  /*3b60*/  LEA R16, P3, R13, R196.reuse, 0x1 ;  /* 0x000000c40d107211 */ /* 0x080fe400078608ff */
[----:B-1----:R-:W-:-:S02]  /*3b70*/  LEA R18, P4, R33, R196, 0x1 ;  /* 0x000000c421127211 */ /* 0x002fc400078808ff */
[----:B------:R-:W-:Y:S02]  /*3b80*/  LEA R10, R6, R5, 0x2 ;  /* 0x00000005060a7211 */ /* 0x000fe400078e10ff */
[-C--:B------:R-:W-:Y:S01]  /*3b90*/  LEA.HI.X.SX32 R19, R33, R0.reuse, 0x1, P4 ;  /* 0x0000000021137211 */ /* 0x080fe200020f0eff */
[----:B0-----:R-:W-:Y:S01]  /*3ba0*/  IMAD R22, R3, 0x18, RZ ;  /* 0x0000001803167824 */ /* 0x001fe200078e02ff */
[----:B------:R-:W-:Y:S01]  /*3bb0*/  LEA.HI.X.SX32 R17, R13, R0, 0x1, P3 ;  /* 0x000000000d117211 */ /* 0x000fe200018f0eff */
[----:B------:R-:W-:Y:S01]  /*3bc0*/  IMAD R13, R3, 0xf, RZ ;  /* 0x0000000f030d7824 */ /* 0x000fe200078e02ff */
[-C--:B------:R-:W-:Y:S01]  /*3bd0*/  LEA R246, P3, R9, R196.reuse, 0x1 ;  /* 0x000000c409f67211 */ /* 0x080fe200078608ff */
[----:B------:R0:W-:Y:S01]  /*3be0*/  STL.64 [R1+0x10], R18 ;  /* 0x0000101201007387 */ /* 0x0001e20000100a00 */
[----:B------:R-:W-:Y:S01]  /*3bf0*/  LEA R250, P4, R15, R196, 0x1 ;  /* 0x000000c40ffa7211 */ /* 0x000fe200078808ff */
[----:B------:R-:W-:Y:S01]  /*3c00*/  IMAD R23, R3, 0x19, RZ ;  /* 0x0000001903177824 */ /* 0x000fe200078e02ff */
[-C--:B------:R-:W-:Y:S01]  /*3c10*/  LEA.HI.X.SX32 R247, R9, R0.reuse, 0x1, P3 ;  /* 0x0000000009f77211 */ /* 0x080fe200018f0eff */
[----:B------:R1:W-:Y:S01]  /*3c20*/  STL.64 [R1+0x18], R20 ;  /* 0x0000181401007387 */ /* 0x0003e20000100a00 */
[----:B------:R-:W-:Y:S01]  /*3c30*/  LEA.HI.X.SX32 R251, R15, R0, 0x1, P4 ;  /* 0x000000000ffb7211 */ /* 0x000fe200020f0eff */
[----:B------:R-:W-:Y:S01]  /*3c40*/  IMAD R15, R3, 0x11, RZ ;  /* 0x00000011030f7824 */ /* 0x000fe200078e02ff */
[-C--:B------:R-:W-:Y:S01]  /*3c50*/  LEA R242, P4, R11, R196.reuse, 0x1 ;  /* 0x000000c40bf27211 */ /* 0x080fe200078808ff */
[----:B------:R-:W-:Y:S01]  /*3c60*/  IMAD R33, R3, 0x23, RZ ;  /* 0x0000002303217824 */ /* 0x000fe200078e02ff */
[----:B------:R-:W-:-:S02]  /*3c70*/  LEA R234, P3, R5, R196, 0x1 ;  /* 0x000000c405ea7211 */ /* 0x000fc400078608ff */
[----:B------:R-:W-:Y:S01]  /*3c80*/  LEA.HI.X.SX32 R243, R11, R0, 0x1, P4 ;  /* 0x000000000bf37211 */ /* 0x000fe200020f0eff */
[----:B------:R-:W-:Y:S01]  /*3c90*/  IMAD R11, R3, 0xd, RZ ;  /* 0x0000000d030b7824 */ /* 0x000fe200078e02ff */
[-C--:B0-----:R-:W-:Y:S02]  /*3ca0*/  LEA R18, P2, R7, R196.reuse, 0x1 ;  /* 0x000000c407127211 */ /* 0x081fe400078408ff */
[----:B------:R-:W-:Y:S01]  /*3cb0*/  LEA R230, P4, R10, R196, 0x1 ;  /* 0x000000c40ae67211 */ /* 0x000fe200078808ff */
[----:B-1----:R-:W-:Y:S01]  /*3cc0*/  IMAD R20, R3, 0x16, RZ ;  /* 0x0000001603147824 */ /* 0x002fe200078e02ff */
[----:B------:R-:W-:Y:S01]  /*3cd0*/  LEA.HI.X.SX32 R19, R7, R0, 0x1, P2 ;  /* 0x0000000007137211 */ /* 0x000fe200010f0eff */
[----:B------:R-:W-:Y:S01]  /*3ce0*/  IMAD R7, R6, 0x4, R10 ;  /* 0x0000000406077824 */ /* 0x000fe200078e020a */
[----:B------:R-:W-:Y:S01]  /*3cf0*/  LEA R248, P2, R2, R196, 0x1 ;  /* 0x000000c402f87211 */ /* 0x000fe200078408ff */
[----:B------:R-:W-:Y:S01]  /*3d00*/  IMAD R21, R3, 0x17, RZ ;  /* 0x0000001703157824 */ /* 0x000fe200078e02ff */
[----:B------:R-:W-:Y:S01]  /*3d10*/  LEA.HI.X.SX32 R235, R5, R0, 0x1, P3 ;  /* 0x0000000005eb7211 */ /* 0x000fe200018f0eff */
[----:B------:R0:W-:Y:S01]  /*3d20*/  STL.64 [R1+0x8], R18 ;  /* 0x0000081201007387 */ /* 0x0001e20000100a00 */
[----:B------:R-:W-:-:S02]  /*3d30*/  LEA R8, R6, R7, 0x2 ;  /* 0x0000000706087211 */ /* 0x000fc400078e10ff */
[----:B------:R-:W-:Y:S01]  /*3d40*/  LEA.HI.X.SX32 R249, R2, R0, 0x1, P2 ;  /* 0x0000000002f97211 */ /* 0x000fe200010f0eff */
[----:B------:R1:W-:Y:S01]  /*3d50*/  STL.64 [R1], R16 ;  /* 0x0000001001007387 */ /* 0x0003e20000100a00 */
[----:B------:R-:W-:Y:S01]  /*3d60*/  LEA R238, P2, R4, R196, 0x1 ;  /* 0x000000c404ee7211 */ /* 0x000fe200078408ff */
[----:B------:R-:W-:Y:S01]  /*3d70*/  IMAD R9, R6, 0x4, R8 ;  /* 0x0000000406097824 */ /* 0x000fe200078e0208 */
[-C--:B------:R-:W-:Y:S01]  /*3d80*/  LEA.HI.X.SX32 R231, R10, R0.reuse, 0x1, P4 ;  /* 0x000000000ae77211 */ /* 0x080fe200020f0eff */
[C---:B------:R-:W-:Y:S01]  /*3d90*/  IMAD R10, R3.reuse, 0xc, RZ ;  /* 0x0000000c030a7824 */ /* 0x040fe200078e02ff */
[----:B------:R-:W-:Y:S02]  /*3da0*/  LEA.HI.X.SX32 R239, R4, R0, 0x1, P2 ;  /* 0x0000000004ef7211 */ /* 0x000fe400010f0eff */
[----:B------:R-:W-:Y:S01]  /*3db0*/  LEA R2, R6, R9, 0x2 ;  /* 0x0000000906027211 */ /* 0x000fe200078e10ff */
[----:B0-----:R-:W-:Y:S01]  /*3dc0*/  IMAD R18, R3, 0x14, RZ ;  /* 0x0000001403127824 */ /* 0x001fe200078e02ff */
[-C--:B------:R-:W-:Y:S01]  /*3dd0*/  LEA R226, P2, R7, R196.reuse, 0x1 ;  /* 0x000000c407e27211 */ /* 0x080fe200078408ff */
[----:B------:R-:W-:Y:S01]  /*3de0*/  IMAD R19, R3, 0x15, RZ ;  /* 0x0000001503137824 */ /* 0x000fe200078e02ff */
[-C--:B------:R-:W-:Y:S01]  /*3df0*/  LEA R222, P3, R8, R196.reuse, 0x1 ;  /* 0x000000c408de7211 */ /* 0x080fe200078608ff */
[C---:B------:R-:W-:Y:S01]  /*3e00*/  IMAD R4, R6.reuse, 0x4, R2 ;  /* 0x0000000406047824 */ /* 0x040fe200078e0202 */
[----:B------:R-:W-:Y:S01]  /*3e10*/  LEA R218, P4, R9, R196, 0x1 ;  /* 0x000000c409da7211 */ /* 0x000fe200078808ff */
[----:B-1----:R-:W-:Y:S01]  /*3e20*/  IMAD R16, R3, 0x12, RZ ;  /* 0x0000001203107824 */ /* 0x002fe200078e02ff */
[----:B------:R-:W-:Y:S01]  /*3e30*/  LEA.HI.X.SX32 R227, R7, R0, 0x1, P2 ;  /* 0x0000000007e37211 */ /* 0x000fe200010f0eff */
[----:B------:R-:W-:Y:S01]  /*3e40*/  IMAD R17, R3, 0x13, RZ ;  /* 0x0000001303117824 */ /* 0x000fe200078e02ff */
[----:B------:R-:W-:-:S02]  /*3e50*/  LEA R5, R6, R4, 0x2 ;  /* 0x0000000406057211 */ /* 0x000fc400078e10ff */
[-C--:B------:R-:W-:Y:S01]  /*3e60*/  LEA.HI.X.SX32 R223, R8, R0.reuse, 0x1, P3 ;  /* 0x0000000008df7211 */ /* 0x080fe200018f0eff */
[----:B------:R-:W-:Y:S01]  /*3e70*/  IMAD R8, R3, 0xa, RZ ;  /* 0x0000000a03087824 */ /* 0x000fe200078e02ff */
[----:B------:R-:W-:Y:S01]  /*3e80*/  LEA.HI.X.SX32 R219, R9, R0, 0x1, P4 ;  /* 0x0000000009db7211 */ /* 0x000fe200020f0eff */
[----:B------:R-:W-:Y:S01]  /*3e90*/  IMAD R6, R6, 0x4, R5 ;  /* 0x0000000406067824 */ /* 0x000fe200078e0205 */
[-C--:B------:R-:W-:Y:S01]  /*3ea0*/  LEA R214, P2, R2, R196.reuse, 0x1 ;  /* 0x000000c402d67211 */ /* 0x080fe200078408ff */
[----:B------:R-:W-:Y:S01]  /*3eb0*/  IMAD R9, R3, 0xb, RZ ;  /* 0x0000000b03097824 */ /* 0x000fe200078e02ff */
[-C--:B------:R-:W-:Y:S02]  /*3ec0*/  LEA R204, P3, R4, R196.reuse, 0x1 ;  /* 0x000000c404cc7211 */ /* 0x080fe400078608ff */
[-C--:B------:R-:W-:Y:S02]  /*3ed0*/  LEA R200, P4, R5, R196.reuse, 0x1 ;  /* 0x000000c405c87211 */ /* 0x080fe400078808ff */
[----:B------:R-:W-:-:S02]  /*3ee0*/  LEA R196, P5, R6, R196, 0x1 ;  /* 0x000000c406c47211 */ /* 0x000fc400078a08ff */
[-C--:B------:R-:W-:Y:S01]  /*3ef0*/  LEA.HI.X.SX32 R215, R2, R0.reuse, 0x1, P2 ;  /* 0x0000000002d77211 */ /* 0x080fe200010f0eff */
[----:B------:R-:W-:Y:S01]  /*3f00*/  IMAD R2, R3, 0x9, RZ ;  /* 0x0000000903027824 */ /* 0x000fe200078e02ff */
[-C--:B------:R-:W-:Y:S02]  /*3f10*/  LEA.HI.X.SX32 R205, R4, R0.reuse, 0x1, P3 ;  /* 0x0000000004cd7211 */ /* 0x080fe400018f0eff */
[-C--:B------:R-:W-:Y:S01]  /*3f20*/  LEA.HI.X.SX32 R201, R5, R0.reuse, 0x1, P4 ;  /* 0x0000000005c97211 */ /* 0x080fe200020f0eff */
[----:B------:R-:W-:Y:S01]  /*3f30*/  IMAD.WIDE R128, R2, 0x2, R152 ;  /* 0x0000000202807825 */ /* 0x000fe200078e0298 */
[----:B------:R-:W-:Y:S02]  /*3f40*/  LEA.HI.X.SX32 R197, R6, R0, 0x1, P5 ;  /* 0x0000000006c57211 */ /* 0x000fe400028f0eff */
[----:B------:R-:W-:Y:S02]  /*3f50*/  CS2R R6, SRZ ;  /* 0x0000000000067805 */ /* 0x000fe4000001ff00 */
[----:B------:R-:W-:Y:S01]  /*3f60*/  SHF.L.U32 R0, R3, 0x3, RZ ;  /* 0x0000000303007819 */ /* 0x000fe200000006ff */
[----:B------:R-:W-:Y:S01]  /*3f70*/  IMAD.MOV.U32 R5, RZ, RZ, -0x800000 ;  /* 0xff800000ff057424 */ /* 0x000fe200078e00ff */
[----:B------:R-:W-:Y:S01]  /*3f80*/  MOV R4, 0xff800000 ;  /* 0xff80000000047802 */ /* 0x000fe20000000f00 */
[----:B------:R-:W-:-:S02]  /*3f90*/  IMAD.MOV.U32 R3, RZ, RZ, -0x800000 ;  /* 0xff800000ff037424 */ /* 0x000fc400078e00ff */
[----:B------:R-:W-:-:S04]  /*3fa0*/  IMAD.WIDE R130, R0, 0x2, R152 ;  /* 0x0000000200827825 */ /* 0x000fc800078e0298 */
[--C-:B------:R-:W-:Y:S01]  /*3fb0*/  IMAD.WIDE R126, R0, 0x2, R154.reuse ;  /* 0x00000002007e7825 */ /* 0x100fe200078e029a */
[----:B------:R0:W-:Y:S04]  /*3fc0*/  STL.64 [R1+0x708], R130 ;  /* 0x0007088201007387 */ /* 0x0001e80000100a00 */
[----:B------:R1:W-:Y:S04]  /*3fd0*/  STL.64 [R1+0x700], R126 ;  /* 0x0007007e01007387 */ /* 0x0003e80000100a00 */
[----:B------:R2:W-:Y:S01]  /*3fe0*/  STL.64 [R1+0x6f8], R128 ;  /* 0x0006f88001007387 */ /* 0x0005e20000100a00 */
[----:B0-----:R-:W-:-:S04]  /*3ff0*/  IMAD.WIDE R130, R2, 0x2, R154 ;  /* 0x0000000202827825 */ /* 0x001fc800078e029a */
[C---:B-1----:R-:W-:Y:S01]  /*4000*/  IMAD.WIDE R126, R8.reuse, 0x2, R152 ;  /* 0x00000002087e7825 */ /* 0x042fe200078e0298 */
[----:B------:R0:W-:Y:S03]  /*4010*/  STL.64 [R1+0x6f0], R130 ;  /* 0x0006f08201007387 */ /* 0x0001e60000100a00 */
[----:B--2---:R-:W-:Y:S01]  /*4020*/  IMAD.WIDE R128, R8, 0x2, R154 ;  /* 0x0000000208807825 */ /* 0x004fe200078e029a */
[----:B------:R1:W-:Y:S04]  /*4030*/  STL.64 [R1+0x6e8], R126 ;  /* 0x0006e87e01007387 */ /* 0x0003e80000100a00 */
[----:B------:R2:W-:Y:S01]  /*4040*/  STL.64 [R1+0x6e0], R128 ;  /* 0x0006e08001007387 */ /* 0x0005e20000100a00 */
[----:B0-----:R-:W-:-:S04]  /*4050*/  IMAD.WIDE R130, R9, 0x2, R152 ;  /* 0x0000000209827825 */ /* 0x001fc800078e0298 */
[----:B-1----:R-:W-:Y:S01]  /*4060*/  IMAD.WIDE R126, R9, 0x2, R154 ;  /* 0x00000002097e7825 */ /* 0x002fe200078e029a */
[----:B------:R-:W-:Y:S03]  /*4070*/  STL.64 [R1+0x6d8], R130 ;  /* 0x0006d88201007387 */ /* 0x000fe60000100a00 */
[C---:B--2---:R-:W-:Y:S01]  /*4080*/  IMAD.WIDE R128, R10.reuse, 0x2, R152 ;  /* 0x000000020a807825 */ /* 0x044fe200078e0298 */
[----:B------:R0:W-:Y:S03]  /*4090*/  STL.64 [R1+0x6d0], R126 ;  /* 0x0006d07e01007387 */ /* 0x0001e60000100a00 */
[----:B------:R-:W-:Y:S01]  /*40a0*/  IMAD.WIDE R8, R10, 0x2, R154 ;  /* 0x000000020a087825 */ /* 0x000fe200078e029a */
[----:B------:R-:W-:Y:S04]  /*40b0*/  STL.64 [R1+0x6c8], R128 ;  /* 0x0006c88001007387 */ /* 0x000fe80000100a00 */
[----:B------:R1:W-:Y:S01]  /*40c0*/  STL.64 [R1+0x6c0], R8 ;  /* 0x0006c00801007387 */ /* 0x0003e20000100a00 */
[----:B0-----:R-:W-:-:S04]  /*40d0*/  IMAD.WIDE R126, R11, 0x2, R152 ;  /* 0x000000020b7e7825 */ /* 0x001fc800078e0298 */
[----:B------:R-:W-:Y:S01]  /*40e0*/  IMAD.WIDE R10, R11, 0x2, R154 ;  /* 0x000000020b0a7825 */ /* 0x000fe200078e029a */
[----:B------:R0:W-:Y:S03]  /*40f0*/  STL.64 [R1+0x6b8], R126 ;  /* 0x0006b87e01007387 */ /* 0x0001e60000100a00 */
[C---:B-1----:R-:W-:Y:S01]  /*4100*/  IMAD.WIDE R8, R12.reuse, 0x2, R152 ;  /* 0x000000020c087825 */ /* 0x042fe200078e0298 */
[----:B------:R1:W-:Y:S04]  /*4110*/  STL.64 [R1+0x6b0], R10 ;  /* 0x0006b00a01007387 */ /* 0x0003e80000100a00 */
[----:B------:R2:W-:Y:S01]  /*4120*/  STL.64 [R1+0x6a8], R8 ;  /* 0x0006a80801007387 */ /* 0x0005e20000100a00 */
[----:B0-----:R-:W-:-:S04]  /*4130*/  IMAD.WIDE R126, R12, 0x2, R154 ;  /* 0x000000020c7e7825 */ /* 0x001fc800078e029a */
[C---:B-1----:R-:W-:Y:S01]  /*4140*/  IMAD.WIDE R10, R13.reuse, 0x2, R152 ;  /* 0x000000020d0a7825 */ /* 0x042fe200078e0298 */
[----:B------:R-:W-:Y:S03]  /*4150*/  STL.64 [R1+0x6a0], R126 ;  /* 0x0006a07e01007387 */ /* 0x000fe60000100a00 */
[----:B--2---:R-:W-:Y:S01]  /*4160*/  IMAD.WIDE R8, R13, 0x2, R154 ;  /* 0x000000020d087825 */ /* 0x004fe200078e029a */
[----:B------:R0:W-:Y:S03]  /*4170*/  STL.64 [R1+0x698], R10 ;  /* 0x0006980a01007387 */ /* 0x0001e60000100a00 */
[C---:B------:R-:W-:Y:S01]  /*4180*/  IMAD.WIDE R12, R14.reuse, 0x2, R152 ;  /* 0x000000020e0c7825 */ /* 0x040fe200078e0298 */
        /* <DEDUP_REMOVED lines=10> */
[----:B------:R0:W-:Y:S03]  /*4230*/  STL.64 [R1+0x668], R10 ;  /* 0x0006680a01007387 */ /* 0x0001e60000100a00 */
[C---:B--2---:R-:W-:Y:S01]  /*4240*/  IMAD.WIDE R12, R17.reuse, 0x2, R152 ;  /* 0x00000002110c7825 */ /* 0x044fe200078e0298 */
        /* <DEDUP_REMOVED lines=178> */
[----:B------:R2:W-:Y:S04]  /*4d70*/  STL.64 [R1+0x398], R10 ;  /* 0x0003980a01007387 */ /* 0x0005e80000100a00 */
[----:B------:R2:W-:Y:S02]  /*4d80*/  STL.64 [R1+0x390], R8 ;  /* 0x0003900801007387 */ /* 0x0005e40000100a00 */
.L_x_1:
[----:B------:R-:W3:Y:S04]  /*4d90*/  LDL.64 R28, [R1+0x700] ;  /* 0x00070000011c7983 */ /* 0x000ee80000100a00 */
[----:B------:R-:W4:Y:S04]  /*4da0*/  LDL.64 R14, [R1+0x6e8] ;  /* 0x0006e800010e7983 */ /* 0x000f280000100a00 */
[----:B------:R-:W5:Y:S04]  /*4db0*/  LDL.64 R34, [R1+0x6e0] ;  /* 0x0006e00001227983 */ /* 0x000f680000100a00 */
[----:B------:R-:W5:Y:S04]  /*4dc0*/  LDL.64 R22, [R1+0x6f8] ;  /* 0x0006f80001167983 */ /* 0x000f680000100a00 */
[----:B------:R-:W5:Y:S04]  /*4dd0*/  LDL.64 R26, [R1+0x6c0] ;  /* 0x0006c000011a7983 */ /* 0x000f680000100a00 */
[----:B------:R-:W5:Y:S04]  /*4de0*/  LDL.64 R30, [R1+0x6d0] ;  /* 0x0006d000011e7983 */ /* 0x000f680000100a00 */
[----:B------:R-:W5:Y:S04]  /*4df0*/  LDL.64 R32, [R1+0x6d8] ;  /* 0x0006d80001207983 */ /* 0x000f680000100a00 */
[----:B------:R-:W5:Y:S04]  /*4e00*/  LDL.64 R24, [R1+0x6b8] ;  /* 0x0006b80001187983 */ /* 0x000f680000100a00 */
[----:B--2---:R-:W2:Y:S04]  /*4e10*/  LDL.64 R8, [R1+0x708] ;  /* 0x0007080001087983 */ /* 0x004ea80000100a00 */
[----:B------:R-:W2:Y:S04]  /*4e20*/  LDL.64 R16, [R1+0x6f0] ;  /* 0x0006f00001107983 */ /* 0x000ea80000100a00 */
[----:B------:R-:W2:Y:S01]  /*4e30*/  LDL.64 R18, [R1+0x6c8] ;  /* 0x0006c80001127983 */ /* 0x000ea20000100a00 */
[C---:B------:R-:W-:Y:S01]  /*4e40*/  IMAD.WIDE R10, R6.reuse, 0x2, R154 ;  /* 0x00000002060a7825 */ /* 0x040fe200078e029a */
[----:B------:R-:W0:Y:S02]  /*4e50*/  LDC R173, c[0x0][0x254] ;  /* 0x00009500ffad7b82 */ /* 0x000e240000000800 */
[----:B------:R1:W-:Y:S04]  /*4e60*/  STL [R1+0x718], R183 ;  /* 0x000718b701007387 */ /* 0x0003e80000100800 */
[----:B------:R-:W2:Y:S04]  /*4e70*/  LDL.64 R40, [R1+0x6a8] ;  /* 0x0006a80001287983 */ /* 0x000ea80000100a00 */
[----:B------:R-:W2:Y:S01]  /*4e80*/  LDL.64 R20, [R1+0x6b0] ;  /* 0x0006b00001147983 */ /* 0x000ea20000100a00 */
[----:B------:R-:W-:-:S03]  /*4e90*/  IMAD.WIDE R12, R6, 0x2, R152 ;  /* 0x00000002060c7825 */ /* 0x000fc600078e0298 */
[----:B------:R5:W2:Y:S04]  /*4ea0*/  LDG.E.U16 R170, desc[UR10][R10.64] ;  /* 0x0000000a0aaa7981 */ /* 0x000aa8000c1e1500 */
[----:B------:R5:W2:Y:S04]  /*4eb0*/  LDG.E.U16 R171, desc[UR10][R12.64] ;  /* 0x0000000a0cab7981 */ /* 0x000aa8000c1e1500 */
[----:B------:R-:W2:Y:S04]  /*4ec0*/  LDL.64 R36, [R1+0x6a0] ;  /* 0x0006a00001247983 */ /* 0x000ea80000100a00 */
        /* <DEDUP_REMOVED lines=15> */
[----:B-1----:R-:W2:Y:S04]  /*4fc0*/  LDL.64 R182, [R1+0x4e8] ;  /* 0x0004e80001b67983 */ /* 0x002ea80000100a00 */
        /* <DEDUP_REMOVED lines=8> */
[----:B------:R-:W2:Y:S01]  /*5050*/  LDL.64 R202, [R1+0x468] ;  /* 0x0004680001ca7983 */ /* 0x000ea20000100a00 */
[----:B---3--:R-:W-:-:S03]  /*5060*/  IMAD.WIDE R166, R6, 0x2, R28 ;  /* 0x0000000206a67825 */ /* 0x008fc600078e021c */
[----:B------:R-:W3:Y:S01]  /*5070*/  LDL.64 R192, [R1+0x408] ;  /* 0x0004080001c07983 */ /* 0x000ee20000100a00 */
[----:B----4-:R-:W-:-:S03]  /*5080*/  IMAD.WIDE R14, R6, 0x2, R14 ;  /* 0x00000002060e7825 */ /* 0x010fc600078e020e */
[----:B------:R-:W4:Y:S01]  /*5090*/  LDL.64 R28, [R1+0x698] ;  /* 0x00069800011c7983 */ /* 0x000f220000100a00 */
[----:B-----5:R-:W-:-:S03]  /*50a0*/  IMAD.WIDE R10, R6, 0x2, R34 ;  /* 0x00000002060a7825 */ /* 0x020fc600078e0222 */
[----:B------:R1:W5:Y:S01]  /*50b0*/  LDG.E.U16 R133, desc[UR10][R14.64] ;  /* 0x0000000a0e857981 */ /* 0x000362000c1e1500 */
[----:B------:R-:W-:-:S03]  /*50c0*/  IMAD.WIDE R12, R6, 0x2, R22 ;  /* 0x00000002060c7825 */ /* 0x000fc600078e0216 */
[----:B------:R-:W3:Y:S04]  /*50d0*/  LDL.64 R34, [R1+0x688] ;  /* 0x0006880001227983 */ /* 0x000ee80000100a00 */
[----:B------:R-:W5:Y:S01]  /*50e0*/  LDL.64 R22, [R1+0x690] ;  /* 0x0006900001167983 */ /* 0x000f620000100a00 */
[----:B-1----:R-:W-:-:S03]  /*50f0*/  IMAD.WIDE R14, R6, 0x2, R26 ;  /* 0x00000002060e7825 */ /* 0x002fc600078e021a */
[----:B------:R1:W5:Y:S04]  /*5100*/  LDG.E.U16 R132, desc[UR10][R10.64] ;  /* 0x0000000a0a847981 */ /* 0x000368000c1e1500 */
[----:B------:R-:W5:Y:S04]  /*5110*/  LDL.64 R26, [R1+0x668] ;  /* 0x00066800011a7983 */ /* 0x000f680000100a00 */
[----:B------:R0:W5:Y:S01]  /*5120*/  LDG.E.U16 R143, desc[UR10][R12.64] ;  /* 0x0000000a0c8f7981 */ /* 0x000162000c1e1500 */
[----:B-1----:R-:W-:-:S03]  /*5130*/  IMAD.WIDE R10, R6, 0x2, R30 ;  /* 0x00000002060a7825 */ /* 0x002fc600078e021e */
[----:B------:R-:W5:Y:S01]  /*5140*/  LDL.64 R30, [R1+0x670] ;  /* 0x00067000011e7983 */ /* 0x000f620000100a00 */
[----:B--2---:R-:W-:-:S03]  /*5150*/  IMAD.WIDE R16, R6, 0x2, R16 ;  /* 0x0000000206107825 */ /* 0x004fc600078e0210 */
[----:B------:R-:W2:Y:S01]  /*5160*/  LDG.E.U16 R122, desc[UR10][R10.64] ;  /* 0x0000000a0a7a7981 */ /* 0x000ea2000c1e1500 */
[----:B0-----:R-:W-:-:S03]  /*5170*/  IMAD.WIDE R12, R6, 0x2, R32 ;  /* 0x00000002060c7825 */ /* 0x001fc600078e0220 */
[----:B------:R-:W2:Y:S04]  /*5180*/  LDG.E.U16 R142, desc[UR10][R16.64] ;  /* 0x0000000a108e7981 */ /* 0x000ea8000c1e1500 */
[----:B------:R-:W2:Y:S04]  /*5190*/  LDL.64 R32, [R1+0x680] ;  /* 0x0006800001207983 */ /* 0x000ea80000100a00 */
[----:B------:R0:W2:Y:S04]  /*51a0*/  LDG.E.U16 R123, desc[UR10][R12.64] ;  /* 0x0000000a0c7b7981 */ /* 0x0000a8000c1e1500 */
[----:B------:R-:W2:Y:S01]  /*51b0*/  LDG.E.U16 R112, desc[UR10][R14.64] ;  /* 0x0000000a0e707981 */ /* 0x000ea2000c1e1500 */
[----:B------:R-:W-:-:S02]  /*51c0*/  IMAD.SHL.U32 R0, R173, 0x2, RZ ;  /* 0x00000002ad007824 */ /* 0x000fc400078e00ff */
[C---:B------:R-:W-:Y:S01]  /*51d0*/  IMAD.WIDE R8, R6.reuse, 0x2, R8 ;  /* 0x0000000206087825 */ /* 0x040fe200078e0208 */
[----:B------:R-:W2:Y:S03]  /*51e0*/  LDL.64 R194, [R1+0x400] ;  /* 0x0004000001c27983 */ /* 0x000ea60000100a00 */
[C---:B0-----:R-:W-:Y:S01]  /*51f0*/  IMAD.WIDE R12, R6.reuse, 0x2, R24 ;  /* 0x00000002060c7825 */ /* 0x041fe200078e0218 */
[----:B------:R-:W2:Y:S04]  /*5200*/  LDG.E.U16 R166, desc[UR10][R166.64] ;  /* 0x0000000aa6a67981 */ /* 0x000ea8000c1e1500 */
[----:B------:R-:W2:Y:S04]  /*5210*/  LDL.64 R24, [R1+0x660] ;  /* 0x0006600001187983 */ /* 0x000ea80000100a00 */
[----:B------:R0:W2:Y:S01]  /*5220*/  LDG.E.U16 R39, desc[UR10][R12.64] ;  /* 0x0000000a0c277981 */ /* 0x0000a2000c1e1500 */
[----:B------:R-:W-:-:S03]  /*5230*/  IMAD.WIDE R16, R6, 0x2, R18 ;  /* 0x0000000206107825 */ /* 0x000fc600078e0212 */
[----:B------:R-:W2:Y:S01]  /*5240*/  LDL.64 R18, [R1+0x678] ;  /* 0x0006780001127983 */ /* 0x000ea20000100a00 */
[----:B------:R-:W-:-:S03]  /*5250*/  IMAD.WIDE R10, R6, 0x2, R20 ;  /* 0x00000002060a7825 */ /* 0x000fc600078e0214 */
[----:B------:R-:W2:Y:S01]  /*5260*/  LDL.64 R20, [R1+0x658] ;  /* 0x0006580001147983 */ /* 0x000ea20000100a00 */
[----:B0-----:R-:W-:-:S03]  /*5270*/  IMAD.WIDE R12, R6, 0x2, R40 ;  /* 0x00000002060c7825 */ /* 0x001fc600078e0228 */
[----:B------:R-:W2:Y:S04]  /*5280*/  LDL.64 R40, [R1+0x620] ;  /* 0x0006200001287983 */ /* 0x000ea80000100a00 */
[----:B------:R0:W2:Y:S04]  /*5290*/  LDG.E.U16 R113, desc[UR10][R16.64] ;  /* 0x0000000a10717981 */ /* 0x0000a8000c1e1500 */
[----:B------:R-:W2:Y:S04]  /*52a0*/  LDG.E.U16 R38, desc[UR10][R10.64] ;  /* 0x0000000a0a267981 */ /* 0x000ea8000c1e1500 */
[----:B------:R-:W2:Y:S01]  /*52b0*/  LDG.E.U16 R8, desc[UR10][R8.64] ;  /* 0x0000000a08087981 */ /* 0x000ea2000c1e1500 */
[----:B0-----:R-:W-:-:S03]  /*52c0*/  IMAD.WIDE R16, R6, 0x2, R36 ;  /* 0x0000000206107825 */ /* 0x001fc600078e0224 */
        /* <DEDUP_REMOVED lines=10> */
[----:B------:R-:W0:Y:S03]  /*5370*/  S2R R252, SR_TID.X ;  /* 0x0000000000fc7919 */ /* 0x000e260000002100 */
[----:B------:R-:W2:Y:S04]  /*5380*/  LDL.64 R244, [R1+0x360] ;  /* 0x0003600001f47983 */ /* 0x000ea80000100a00 */
[----:B------:R-:W2:Y:S04]  /*5390*/  LDL.64 R240, [R1+0x358] ;  /* 0x0003580001f07983 */ /* 0x000ea80000100a00 */
[----:B------:R-:W2:Y:S01]  /*53a0*/  LDL.64 R236, [R1+0x350] ;  /* 0x0003500001ec7983 */ /* 0x000ea20000100a00 */
[----:B----4-:R-:W-:-:S03]  /*53b0*/  IMAD.WIDE R14, R6, 0x2, R28 ;  /* 0x00000002060e7825 */ /* 0x010fc600078e021c */
[----:B------:R3:W4:Y:S04]  /*53c0*/  LDG.E.U16 R29, desc[UR10][R12.64] ;  /* 0x0000000a0c1d7981 */ /* 0x000728000c1e1500 */
[----:B------:R-:W4:Y:S01]  /*53d0*/  LDG.E.U16 R28, desc[UR10][R16.64] ;  /* 0x0000000a101c7981 */ /* 0x000f22000c1e1500 */
[----:B---3--:R-:W-:-:S03]  /*53e0*/  IMAD.WIDE R12, R6, 0x2, R34 ;  /* 0x00000002060c7825 */ /* 0x008fc600078e0222 */
[----:B------:R-:W3:Y:S01]  /*53f0*/  LDL.64 R34, [R1+0x618] ;  /* 0x0006180001227983 */ /* 0x000ee20000100a00 */
[----:B-----5:R-:W-:-:S03]  /*5400*/  IMAD.WIDE R10, R6, 0x2, R22 ;  /* 0x00000002060a7825 */ /* 0x020fc600078e0216 */
[----:B------:R-:W5:Y:S04]  /*5410*/  LDL.64 R22, [R1+0x638] ;  /* 0x0006380001167983 */ /* 0x000f680000100a00 */
[----:B------:R1:W4:Y:S04]  /*5420*/  LDG.E.U16 R151, desc[UR10][R12.64] ;  /* 0x0000000a0c977981 */ /* 0x000328000c1e1500 */
[----:B------:R0:W4:Y:S04]  /*5430*/  LDG.E.U16 R17, desc[UR10][R14.64] ;  /* 0x0000000a0e117981 */ /* 0x000128000c1e1500 */
[----:B------:R2:W4:Y:S01]  /*5440*/  LDG.E.U16 R16, desc[UR10][R10.64] ;  /* 0x0000000a0a107981 */ /* 0x000522000c1e1500 */
[----:B-1----:R-:W-:-:S03]  /*5450*/  IMAD.WIDE R12, R6, 0x2, R26 ;  /* 0x00000002060c7825 */ /* 0x002fc600078e021a */
[----:B------:R-:W3:Y:S01]  /*5460*/  LDL.64 R26, [R1+0x610] ;  /* 0x00061000011a7983 */ /* 0x000ee20000100a00 */
[----:B0-----:R-:W-:-:S03]  /*5470*/  IMAD.WIDE R14, R6, 0x2, R30 ;  /* 0x00000002060e7825 */ /* 0x001fc600078e021e */
[----:B------:R-:W4:Y:S01]  /*5480*/  LDL.64 R30, [R1+0x5f8] ;  /* 0x0005f800011e7983 */ /* 0x000f220000100a00 */
[----:B--2---:R-:W-:-:S03]  /*5490*/  IMAD.WIDE R10, R6, 0x2, R32 ;  /* 0x00000002060a7825 */ /* 0x004fc600078e0220 */
[----:B------:R-:W2:Y:S04]  /*54a0*/  LDL.64 R32, [R1+0x608] ;  /* 0x0006080001207983 */ /* 0x000ea80000100a00 */
[----:B------:R0:W2:Y:S04]  /*54b0*/  LDG.E.U16 R150, desc[UR10][R10.64] ;  /* 0x0000000a0a967981 */ /* 0x0000a8000c1e1500 */
[----:B------:R1:W2:Y:S04]  /*54c0*/  LDG.E.U16 R140, desc[UR10][R14.64] ;  /* 0x0000000a0e8c7981 */ /* 0x0002a8000c1e1500 */
[----:B------:R1:W2:Y:S01]  /*54d0*/  LDG.E.U16 R131, desc[UR10][R12.64] ;  /* 0x0000000a0c837981 */ /* 0x0002a2000c1e1500 */
[----:B0-----:R-:W-:-:S03]  /*54e0*/  IMAD.WIDE R10, R6, 0x2, R24 ;  /* 0x00000002060a7825 */ /* 0x001fc600078e0218 */
[----:B------:R-:W2:Y:S01]  /*54f0*/  LDL.64 R24, [R1+0x5f0] ;  /* 0x0005f00001187983 */ /* 0x000ea20000100a00 */
[----:B-1----:R-:W-:-:S03]  /*5500*/  IMAD.WIDE R14, R6, 0x2, R46 ;  /* 0x00000002060e7825 */ /* 0x002fc600078e022e */
[----:B------:R-:W2:Y:S04]  /*5510*/  LDG.E.U16 R130, desc[UR10][R10.64] ;  /* 0x0000000a0a827981 */ /* 0x000ea8000c1e1500 */
[----:B------:R0:W2:Y:S01]  /*5520*/  LDG.E.U16 R47, desc[UR10][R14.64] ;  /* 0x0000000a0e2f7981 */ /* 0x0000a2000c1e1500 */
[----:B------:R-:W-:-:S04]  /*5530*/  IMAD.WIDE R18, R6, 0x2, R18 ;  /* 0x0000000206127825 */ /* 0x000fc800078e0212 */
[C---:B------:R-:W-:Y:S01]  /*5540*/  IMAD.WIDE R12, R6.reuse, 0x2, R20 ;  /* 0x00000002060c7825 */ /* 0x040fe200078e0214 */
[----:B------:R1:W2:Y:S03]  /*5550*/  LDG.E.U16 R141, desc[UR10][R18.64] ;  /* 0x0000000a128d7981 */ /* 0x0002a6000c1e1500 */
[C---:B0-----:R-:W-:Y:S01]  /*5560*/  IMAD.WIDE R14, R6.reuse, 0x2, R40 ;  /* 0x00000002060e7825 */ /* 0x041fe200078e0228 */
[----:B------:R-:W2:Y:S04]  /*5570*/  LDL.64 R20, [R1+0x600] ;  /* 0x0006000001147983 */ /* 0x000ea80000100a00 */
[----:B------:R-:W2:Y:S01]  /*5580*/  LDL.64 R40, [R1+0x5c8] ;  /* 0x0005c80001287983 */ /* 0x000ea20000100a00 */
[----:B-1----:R-:W-:-:S03]  /*5590*/  IMAD.WIDE R18, R6, 0x2, R114 ;  /* 0x0000000206127825 */ /* 0x002fc600078e0272 */
[----:B------:R-:W2:Y:S01]  /*55a0*/  LDL.64 R114, [R1+0x5d8] ;  /* 0x0005d80001727983 */ /* 0x000ea20000100a00 */
[----:B------:R-:W-:-:S03]  /*55b0*/  IMAD.WIDE R10, R6, 0x2, R44 ;  /* 0x00000002060a7825 */ /* 0x000fc600078e022c */
[----:B------:R-:W2:Y:S04]  /*55c0*/  LDG.E.U16 R121, desc[UR10][R12.64] ;  /* 0x0000000a0c797981 */ /* 0x000ea8000c1e1500 */
[----:B------:R0:W2:Y:S04]  /*55d0*/  LDG.E.U16 R46, desc[UR10][R10.64] ;  /* 0x0000000a0a2e7981 */ /* 0x0000a8000c1e1500 */
[----:B------:R1:W2:Y:S04]  /*55e0*/  LDG.E.U16 R120, desc[UR10][R18.64] ;  /* 0x0000000a12787981 */ /* 0x0002a8000c1e1500 */
[----:B------:R-:W2:Y:S01]  /*55f0*/  LDL.64 R44, [R1+0x5d0] ;  /* 0x0005d000012c7983 */ /* 0x000ea20000100a00 */
[----:B0-----:R-:W-:-:S04]  /*5600*/  IMAD.WIDE R10, R6, 0x2, R36 ;  /* 0x00000002060a7825 */ /* 0x001fc800078e0224 */
[C---:B-1----:R-:W-:Y:S01]  /*5610*/  IMAD.WIDE R18, R6.reuse, 0x2, R42 ;  /* 0x0000000206127825 */ /* 0x042fe200078e022a */
[----:B------:R3:W2:Y:S04]  /*5620*/  LDG.E.U16 R36, desc[UR10][R10.64] ;  /* 0x0000000a0a247981 */ /* 0x0006a8000c1e1500 */
[----:B------:R-:W2:Y:S01]  /*5630*/  LDL.64 R42, [R1+0x5a0] ;  /* 0x0005a000012a7983 */ /* 0x000ea20000100a00 */
[----:B-----5:R-:W-:-:S03]  /*5640*/  IMAD.WIDE R12, R6, 0x2, R22 ;  /* 0x00000002060c7825 */ /* 0x020fc600078e0216 */
[----:B------:R-:W5:Y:S04]  /*5650*/  LDL.64 R22, [R1+0x5e0] ;  /* 0x0005e00001167983 */ /* 0x000f680000100a00 */
[----:B------:R0:W5:Y:S01]  /*5660*/  LDG.E.U16 R37, desc[UR10][R12.64] ;  /* 0x0000000a0c257981 */ /* 0x000162000c1e1500 */
[----:B---3--:R-:W-:-:S03]  /*5670*/  IMAD.WIDE R10, R6, 0x2, R26 ;  /* 0x00000002060a7825 */ /* 0x008fc600078e021a */
[----:B------:R4:W3:Y:S01]  /*5680*/  LDG.E.U16 R27, desc[UR10][R18.64] ;  /* 0x0000000a121b7981 */ /* 0x0008e2000c1e1500 */
[----:B0-----:R-:W-:-:S03]  /*5690*/  IMAD.WIDE R12, R6, 0x2, R34 ;  /* 0x00000002060c7825 */ /* 0x001fc600078e0222 */
[----:B------:R-:W3:Y:S04]  /*56a0*/  LDL.64 R34, [R1+0x5c0] ;  /* 0x0005c00001227983 */ /* 0x000ee80000100a00 */
[----:B------:R-:W3:Y:S01]  /*56b0*/  LDG.E.U16 R26, desc[UR10][R14.64] ;  /* 0x0000000a0e1a7981 */ /* 0x000ee2000c1e1500 */
[----:B----4-:R-:W-:-:S03]  /*56c0*/  IMAD.WIDE R18, R6, 0x2, R30 ;  /* 0x0000000206127825 */ /* 0x010fc600078e021e */
[----:B------:R-:W4:Y:S04]  /*56d0*/  LDL.64 R30, [R1+0x5b0] ;  /* 0x0005b000011e7983 */ /* 0x000f280000100a00 */
[----:B------:R-:W4:Y:S04]  /*56e0*/  LDG.E.U16 R139, desc[UR10][R18.64] ;  /* 0x0000000a128b7981 */ /* 0x000f28000c1e1500 */
[----:B------:R2:W4:Y:S04]  /*56f0*/  LDG.E.U16 R14, desc[UR10][R10.64] ;  /* 0x0000000a0a0e7981 */ /* 0x000528000c1e1500 */
[----:B------:R0:W4:Y:S01]  /*5700*/  LDG.E.U16 R15, desc[UR10][R12.64] ;  /* 0x0000000a0c0f7981 */ /* 0x000122000c1e1500 */
[----:B--2---:R-:W-:-:S03]  /*5710*/  IMAD.WIDE R10, R6, 0x2, R24 ;  /* 0x00000002060a7825 */ /* 0x004fc600078e0218 */
[----:B------:R-:W2:Y:S01]  /*5720*/  LDL.64 R24, [R1+0x598] ;  /* 0x0005980001187983 */ /* 0x000ea20000100a00 */
[----:B0-----:R-:W-:-:S03]  /*5730*/  IMAD.WIDE R12, R6, 0x2, R32 ;  /* 0x00000002060c7825 */ /* 0x001fc600078e0220 */
[----:B------:R-:W2:Y:S04]  /*5740*/  LDG.E.U16 R138, desc[UR10][R10.64] ;  /* 0x0000000a0a8a7981 */ /* 0x000ea8000c1e1500 */
[----:B------:R0:W2:Y:S04]  /*5750*/  LDG.E.U16 R149, desc[UR10][R12.64] ;  /* 0x0000000a0c957981 */ /* 0x0000a8000c1e1500 */
[----:B------:R-:W2:Y:S01]  /*5760*/  LDL.64 R32, [R1+0x5b8] ;  /* 0x0005b80001207983 */ /* 0x000ea20000100a00 */
[----:B0-----:R-:W-:-:S03]  /*5770*/  IMAD.WIDE R12, R6, 0x2, R116 ;  /* 0x00000002060c7825 */ /* 0x001fc600078e0274 */
[----:B------:R-:W2:Y:S04]  /*5780*/  LDL.64 R116, [R1+0x560] ;  /* 0x0005600001747983 */ /* 0x000ea80000100a00 */
[----:B------:R0:W2:Y:S01]  /*5790*/  LDG.E.U16 R129, desc[UR10][R12.64] ;  /* 0x0000000a0c817981 */ /* 0x0000a2000c1e1500 */
[----:B------:R-:W-:-:S05]  /*57a0*/  IMAD.WIDE R20, R6, 0x2, R20 ;  /* 0x0000000206147825 */ /* 0x000fca00078e0214 */
[----:B------:R1:W2:Y:S01]  /*57b0*/  LDG.E.U16 R148, desc[UR10][R20.64] ;  /* 0x0000000a14947981 */ /* 0x0002a2000c1e1500 */
[----:B0-----:R-:W-:-:S03]  /*57c0*/  IMAD.WIDE R12, R6, 0x2, R40 ;  /* 0x00000002060c7825 */ /* 0x001fc600078e0228 */
[----:B------:R-:W2:Y:S01]  /*57d0*/  LDL.64 R40, [R1+0x550] ;  /* 0x0005500001287983 */ /* 0x000ea20000100a00 */
[----:B-1----:R-:W-:-:S03]  /*57e0*/  IMAD.WIDE R20, R6, 0x2, R114 ;  /* 0x0000000206147825 */ /* 0x002fc600078e0272 */
[----:B------:R-:W2:Y:S01]  /*57f0*/  LDL.64 R114, [R1+0x558] ;  /* 0x0005580001727983 */ /* 0x000ea20000100a00 */
[----:B------:R-:W-:-:S03]  /*5800*/  IMAD.WIDE R18, R6, 0x2, R44 ;  /* 0x0000000206127825 */ /* 0x000fc600078e022c */
[----:B------:R-:W2:Y:S04]  /*5810*/  LDG.E.U16 R45, desc[UR10][R12.64] ;  /* 0x0000000a0c2d7981 */ /* 0x000ea8000c1e1500 */
[----:B------:R-:W2:Y:S04]  /*5820*/  LDG.E.U16 R118, desc[UR10][R18.64] ;  /* 0x0000000a12767981 */ /* 0x000ea8000c1e1500 */
[----:B------:R-:W2:Y:S01]  /*5830*/  LDG.E.U16 R119, desc[UR10][R20.64] ;  /* 0x0000000a14777981 */ /* 0x000ea2000c1e1500 */
[----:B-----5:R-:W-:-:S03]  /*5840*/  IMAD.WIDE R10, R6, 0x2, R22 ;  /* 0x00000002060a7825 */ /* 0x020fc600078e0216 */
[----:B------:R-:W5:Y:S04]  /*5850*/  LDL.64 R22, [R1+0x588] ;  /* 0x0005880001167983 */ /* 0x000f680000100a00 */
[----:B------:R3:W5:Y:S02]  /*5860*/  LDG.E.U16 R128, desc[UR10][R10.64] ;  /* 0x0000000a0a807981 */ /* 0x000764000c1e1500 */
[----:B---3--:R-:W-:-:S04]  /*5870*/  IMAD.WIDE R10, R6, 0x2, R34 ;  /* 0x00000002060a7825 */ /* 0x008fc800078e0222 */
[C---:B------:R-:W-:Y:S01]  /*5880*/  IMAD.WIDE R18, R6.reuse, 0x2, R124 ;  /* 0x0000000206127825 */ /* 0x040fe200078e027c */
[----:B------:R2:W3:Y:S03]  /*5890*/  LDG.E.U16 R44, desc[UR10][R10.64] ;  /* 0x0000000a0a2c7981 */ /* 0x0004e6000c1e1500 */
[C---:B----4-:R-:W-:Y:S01]  /*58a0*/  IMAD.WIDE R34, R6.reuse, 0x2, R30 ;  /* 0x0000000206227825 */ /* 0x050fe200078e021e */
[----:B------:R-:W4:Y:S04]  /*58b0*/  LDL.64 R124, [R1+0x538] ;  /* 0x00053800017c7983 */ /* 0x000f280000100a00 */
[----:B------:R-:W5:Y:S01]  /*58c0*/  LDL.64 R30, [R1+0x548] ;  /* 0x00054800011e7983 */ /* 0x000f620000100a00 */
[----:B------:R-:W-:-:S03]  /*58d0*/  IMAD.WIDE R12, R6, 0x2, R42 ;  /* 0x00000002060c7825 */ /* 0x000fc600078e022a */
[----:B------:R-:W3:Y:S01]  /*58e0*/  LDL.64 R42, [R1+0x540] ;  /* 0x00054000012a7983 */ /* 0x000ee20000100a00 */
[----:B------:R-:W-:-:S03]  /*58f0*/  IMAD.WIDE R20, R6, 0x2, R144 ;  /* 0x0000000206147825 */ /* 0x000fc600078e0290 */
[----:B------:R-:W3:Y:S04]  /*5900*/  LDG.E.U16 R34, desc[UR10][R34.64] ;  /* 0x0000000a22227981 */ /* 0x000ee8000c1e1500 */
[----:B------:R-:W3:Y:S01]  /*5910*/  LDL.64 R144, [R1+0x518] ;  /* 0x0005180001907983 */ /* 0x000ee20000100a00 */
[----:B--2---:R-:W-:-:S03]  /*5920*/  IMAD.WIDE R10, R6, 0x2, R24 ;  /* 0x00000002060a7825 */ /* 0x004fc600078e0218 */
[----:B------:R0:W2:Y:S04]  /*5930*/  LDG.E.U16 R25, desc[UR10][R18.64] ;  /* 0x0000000a12197981 */ /* 0x0000a8000c1e1500 */
[----:B------:R-:W2:Y:S04]  /*5940*/  LDG.E.U16 R24, desc[UR10][R12.64] ;  /* 0x0000000a0c187981 */ /* 0x000ea8000c1e1500 */
[----:B------:R-:W2:Y:S01]  /*5950*/  LDG.E.U16 R35, desc[UR10][R20.64] ;  /* 0x0000000a14237981 */ /* 0x000ea2000c1e1500 */
[----:B0-----:R-:W-:-:S03]  /*5960*/  IMAD.WIDE R18, R6, 0x2, R146 ;  /* 0x0000000206127825 */ /* 0x001fc600078e0292 */
[----:B------:R0:W2:Y:S04]  /*5970*/  LDG.E.U16 R13, desc[UR10][R10.64] ;  /* 0x0000000a0a0d7981 */ /* 0x0000a8000c1e1500 */
[----:B------:R1:W2:Y:S01]  /*5980*/  LDG.E.U16 R12, desc[UR10][R18.64] ;  /* 0x0000000a120c7981 */ /* 0x0002a2000c1e1500 */
[----:B0-----:R-:W-:-:S04]  /*5990*/  IMAD.WIDE R10, R6, 0x2, R136 ;  /* 0x00000002060a7825 */ /* 0x001fc800078e0288 */
[C---:B-1----:R-:W-:Y:S01]  /*59a0*/  IMAD.WIDE R18, R6.reuse, 0x2, R134 ;  /* 0x0000000206127825 */ /* 0x042fe200078e0286 */
[----:B------:R-:W2:Y:S04]  /*59b0*/  LDG.E.U16 R137, desc[UR10][R10.64] ;  /* 0x0000000a0a897981 */ /* 0x000ea8000c1e1500 */
[----:B------:R0:W2:Y:S04]  /*59c0*/  LDG.E.U16 R136, desc[UR10][R18.64] ;  /* 0x0000000a12887981 */ /* 0x0000a8000c1e1500 */
[----:B------:R-:W2:Y:S01]  /*59d0*/  LDL.64 R134, [R1+0x4f8] ;  /* 0x0004f80001867983 */ /* 0x000ea20000100a00 */
[----:B0-----:R-:W-:-:S03]  /*59e0*/  IMAD.WIDE R18, R6, 0x2, R40 ;  /* 0x0000000206127825 */ /* 0x001fc600078e0228 */
[----:B------:R-:W2:Y:S01]  /*59f0*/  LDL.64 R40, [R1+0x508] ;  /* 0x0005080001287983 */ /* 0x000ea20000100a00 */
[----:B------:R-:W-:-:S03]  /*5a00*/  IMAD.WIDE R20, R6, 0x2, R114 ;  /* 0x0000000206147825 */ /* 0x000fc600078e0272 */
[----:B------:R-:W2:Y:S01]  /*5a10*/  LDL.64 R114, [R1+0x510] ;  /* 0x0005100001727983 */ /* 0x000ea20000100a00 */
[----:B------:R-:W-:-:S05]  /*5a20*/  IMAD.WIDE R10, R6, 0x2, R126 ;  /* 0x00000002060a7825 */ /* 0x000fca00078e027e */
[----:B------:R5:W2:Y:S02]  /*5a30*/  LDG.E.U16 R127, desc[UR10][R10.64] ;  /* 0x0000000a0a7f7981 */ /* 0x000aa4000c1e1500 */
[C---:B-----5:R-:W-:Y:S02]  /*5a40*/  IMAD.WIDE R10, R6.reuse, 0x2, R30 ;  /* 0x00000002060a7825 */ /* 0x060fe400078e021e */
[----:B------:R-:W5:Y:S02]  /*5a50*/  LDL.64 R30, [R1+0x500] ;  /* 0x00050000011e7983 */ /* 0x000f640000100a00 */
[----:B------:R-:W-:-:S05]  /*5a60*/  IMAD.WIDE R22, R6, 0x2, R22 ;  /* 0x0000000206167825 */ /* 0x000fca00078e0216 */
[----:B------:R0:W5:Y:S02]  /*5a70*/  LDG.E.U16 R147, desc[UR10][R22.64] ;  /* 0x0000000a16937981 */ /* 0x000164000c1e1500 */
[C---:B0-----:R-:W-:Y:S02]  /*5a80*/  IMAD.WIDE R22, R6.reuse, 0x2, R116 ;  /* 0x0000000206167825 */ /* 0x041fe400078e0274 */
[----:B------:R-:W5:Y:S04]  /*5a90*/  LDG.E.U16 R117, desc[UR10][R20.64] ;  /* 0x0000000a14757981 */ /* 0x000f68000c1e1500 */
[----:B------:R4:W5:Y:S04]  /*5aa0*/  LDG.E.U16 R126, desc[UR10][R22.64] ;  /* 0x0000000a167e7981 */ /* 0x000968000c1e1500 */
[----:B------:R-:W5:Y:S01]  /*5ab0*/  LDG.E.U16 R116, desc[UR10][R18.64] ;  /* 0x0000000a12747981 */ /* 0x000f62000c1e1500 */
[----:B----4-:R-:W-:-:S03]  /*5ac0*/  IMAD.WIDE R22, R6, 0x2, R124 ;  /* 0x0000000206167825 */ /* 0x010fc600078e027c */
[----:B------:R-:W4:Y:S01]  /*5ad0*/  LDL.64 R124, [R1+0x4f0] ;  /* 0x0004f000017c7983 */ /* 0x000f220000100a00 */
[----:B---3--:R-:W-:-:S03]  /*5ae0*/  IMAD.WIDE R20, R6, 0x2, R42 ;  /* 0x0000000206147825 */ /* 0x008fc600078e022a */
[----:B------:R0:W3:Y:S04]  /*5af0*/  LDG.E.U16 R43, desc[UR10][R10.64] ;  /* 0x0000000a0a2b7981 */ /* 0x0000e8000c1e1500 */
[----:B------:R1:W3:Y:S01]  /*5b00*/  LDG.E.U16 R42, desc[UR10][R20.64] ;  /* 0x0000000a142a7981 */ /* 0x0002e2000c1e1500 */
[----:B0-----:R-:W-:-:S03]  /*5b10*/  IMAD.WIDE R10, R6, 0x2, R158 ;  /* 0x00000002060a7825 */ /* 0x001fc600078e029e */
[----:B------:R-:W3:Y:S01]  /*5b20*/  LDL.64 R158, [R1+0x4c0] ;  /* 0x0004c000019e7983 */ /* 0x000ee20000100a00 */
[----:B-1----:R-:W-:-:S03]  /*5b30*/  IMAD.WIDE R20, R6, 0x2, R156 ;  /* 0x0000000206147825 */ /* 0x002fc600078e029c */
[----:B------:R-:W3:Y:S01]  /*5b40*/  LDL.64 R156, [R1+0x4b0] ;  /* 0x0004b000019c7983 */ /* 0x000ee20000100a00 */
[----:B------:R-:W-:-:S03]  /*5b50*/  IMAD.WIDE R18, R6, 0x2, R160 ;  /* 0x0000000206127825 */ /* 0x000fc600078e02a0 */
[----:B------:R-:W3:Y:S01]  /*5b60*/  LDL.64 R160, [R1+0x498] ;  /* 0x0004980001a07983 */ /* 0x000ee20000100a00 */
[----:B--2---:R-:W-:-:S03]  /*5b70*/  IMAD.WIDE R40, R6, 0x2, R40 ;  /* 0x0000000206287825 */ /* 0x004fc600078e0228 */
[----:B------:R-:W2:Y:S01]  /*5b80*/  LDG.E.U16 R19, desc[UR10][R18.64] ;  /* 0x0000000a12137981 */ /* 0x000ea2000c1e1500 */
[----:B------:R-:W-:-:S03]  /*5b90*/  IMAD.WIDE R32, R6, 0x2, R32 ;  /* 0x0000000206207825 */ /* 0x000fc600078e0220 */
[----:B------:R0:W2:Y:S04]  /*5ba0*/  LDG.E.U16 R146, desc[UR10][R40.64] ;  /* 0x0000000a28927981 */ /* 0x0000a8000c1e1500 */
[----:B------:R-:W2:Y:S01]  /*5bb0*/  LDG.E.U16 R32, desc[UR10][R32.64] ;  /* 0x0000000a20207981 */ /* 0x000ea2000c1e1500 */
[----:B0-----:R-:W-:-:S03]  /*5bc0*/  IMAD.WIDE R40, R6, 0x2, R180 ;  /* 0x0000000206287825 */ /* 0x001fc600078e02b4 */
[----:B------:R-:W2:Y:S04]  /*5bd0*/  LDL.64 R180, [R1+0x490] ;  /* 0x0004900001b47983 */ /* 0x000ea80000100a00 */
[----:B------:R-:W2:Y:S01]  /*5be0*/  LDG.E.U16 R33, desc[UR10][R22.64] ;  /* 0x0000000a16217981 */ /* 0x000ea2000c1e1500 */
[----:B------:R-:W-:-:S03]  /*5bf0*/  IMAD.WIDE R114, R6, 0x2, R114 ;  /* 0x0000000206727825 */ /* 0x000fc600078e0272 */
[----:B------:R0:W2:Y:S04]  /*5c00*/  LDG.E.U16 R23, desc[UR10][R10.64] ;  /* 0x0000000a0a177981 */ /* 0x0000a8000c1e1500 */
[----:B------:R-:W2:Y:S01]  /*5c10*/  LDG.E.U16 R22, desc[UR10][R20.64] ;  /* 0x0000000a14167981 */ /* 0x000ea2000c1e1500 */
[----:B0-----:R-:W-:-:S06]  /*5c20*/  IMAD.WIDE R10, R6, 0x2, R144 ;  /* 0x00000002060a7825 */ /* 0x001fcc00078e0290 */
[----:B------:R-:W2:Y:S04]  /*5c30*/  LDG.E.U16 R11, desc[UR10][R10.64] ;  /* 0x0000000a0a0b7981 */ /* 0x000ea8000c1e1500 */
[----:B------:R0:W2:Y:S02]  /*5c40*/  LDG.E.U16 R10, desc[UR10][R114.64] ;  /* 0x0000000a720a7981 */ /* 0x0000a4000c1e1500 */
[C---:B0-----:R-:W-:Y:S02]  /*5c50*/  IMAD.WIDE R114, R6.reuse, 0x2, R182 ;  /* 0x0000000206727825 */ /* 0x041fe400078e02b6 */
[----:B------:R-:W2:Y:S02]  /*5c60*/  LDL.64 R182, [R1+0x488] ;  /* 0x0004880001b67983 */ /* 0x000ea40000100a00 */
[----:B-----5:R-:W-:-:S05]  /*5c70*/  IMAD.WIDE R30, R6, 0x2, R30 ;  /* 0x00000002061e7825 */ /* 0x020fca00078e021e */
[----:B------:R0:W5:Y:S02]  /*5c80*/  LDG.E.U16 R145, desc[UR10][R30.64] ;  /* 0x0000000a1e917981 */ /* 0x000164000c1e1500 */
[C---:B0-----:R-:W-:Y:S02]  /*5c90*/  IMAD.WIDE R30, R6.reuse, 0x2, R178 ;  /* 0x00000002061e7825 */ /* 0x041fe400078e02b2 */
[----:B------:R-:W5:Y:S02]  /*5ca0*/  LDL.64 R178, [R1+0x480] ;  /* 0x0004800001b27983 */ /* 0x000f640000100a00 */
[----:B------:R-:W-:-:S05]  /*5cb0*/  IMAD.WIDE R20, R6, 0x2, R134 ;  /* 0x0000000206147825 */ /* 0x000fca00078e0286 */
[----:B------:R0:W5:Y:S01]  /*5cc0*/  LDG.E.U16 R135, desc[UR10][R20.64] ;  /* 0x0000000a14877981 */ /* 0x000162000c1e1500 */
[----:B----4-:R-:W-:-:S05]  /*5cd0*/  IMAD.WIDE R124, R6, 0x2, R124 ;  /* 0x00000002067c7825 */ /* 0x010fca00078e027c */
[----:B------:R-:W4:Y:S01]  /*5ce0*/  LDG.E.U16 R134, desc[UR10][R124.64] ;  /* 0x0000000a7c867981 */ /* 0x000f22000c1e1500 */
[----:B0-----:R-:W-:-:S03]  /*5cf0*/  IMAD.WIDE R20, R6, 0x2, R176 ;  /* 0x0000000206147825 */ /* 0x001fc600078e02b0 */
[----:B------:R0:W4:Y:S01]  /*5d00*/  LDG.E.U16 R124, desc[UR10][R40.64] ;  /* 0x0000000a287c7981 */ /* 0x000122000c1e1500 */
[----:B---3--:R-:W-:-:S03]  /*5d10*/  IMAD.WIDE R158, R6, 0x2, R158 ;  /* 0x00000002069e7825 */ /* 0x008fc600078e029e */
[----:B------:R-:W3:Y:S01]  /*5d20*/  LDG.E.U16 R125, desc[UR10][R114.64] ;  /* 0x0000000a727d7981 */ /* 0x000ee2000c1e1500 */
[----:B0-----:R-:W-:-:S03]  /*5d30*/  IMAD.WIDE R40, R6, 0x2, R174 ;  /* 0x0000000206287825 */ /* 0x001fc600078e02ae */
[----:B------:R0:W3:Y:S04]  /*5d40*/  LDG.E.U16 R114, desc[UR10][R20.64] ;  /* 0x0000000a14727981 */ /* 0x0000e8000c1e1500 */
[----:B------:R-:W3:Y:S01]  /*5d50*/  LDG.E.U16 R41, desc[UR10][R40.64] ;  /* 0x0000000a28297981 */ /* 0x000ee2000c1e1500 */
[----:B------:R-:W-:-:S03]  /*5d60*/  IMAD.WIDE R156, R6, 0x2, R156 ;  /* 0x00000002069c7825 */ /* 0x000fc600078e029c */
[----:B------:R1:W3:Y:S01]  /*5d70*/  LDG.E.U16 R115, desc[UR10][R30.64] ;  /* 0x0000000a1e737981 */ /* 0x0002e2000c1e1500 */
[----:B0-----:R-:W-:-:S03]  /*5d80*/  IMAD.WIDE R20, R6, 0x2, R164 ;  /* 0x0000000206147825 */ /* 0x001fc600078e02a4 */
[----:B------:R0:W3:Y:S01]  /*5d90*/  LDG.E.U16 R40, desc[UR10][R158.64] ;  /* 0x0000000a9e287981 */ /* 0x0000e2000c1e1500 */
[----:B-1----:R-:W-:-:S03]  /*5da0*/  IMAD.WIDE R30, R6, 0x2, R168 ;  /* 0x00000002061e7825 */ /* 0x002fc600078e02a8 */
[----:B------:R-:W3:Y:S01]  /*5db0*/  LDG.E.U16 R21, desc[UR10][R20.64] ;  /* 0x0000000a14157981 */ /* 0x000ee2000c1e1500 */
[----:B0-----:R-:W-:-:S03]  /*5dc0*/  IMAD.WIDE R158, R6, 0x2, R162 ;  /* 0x00000002069e7825 */ /* 0x001fc600078e02a2 */
[----:B------:R-:W3:Y:S01]  /*5dd0*/  LDG.E.U16 R31, desc[UR10][R30.64] ;  /* 0x0000000a1e1f7981 */ /* 0x000ee2000c1e1500 */
[----:B------:R-:W-:-:S03]  /*5de0*/  IMAD R177, R173, 0x7, RZ ;  /* 0x00000007adb17824 */ /* 0x000fc600078e02ff */
[----:B------:R0:W3:Y:S01]  /*5df0*/  LDG.E.U16 R20, desc[UR10][R158.64] ;  /* 0x0000000a9e147981 */ /* 0x0000e2000c1e1500 */
[----:B------:R-:W-:-:S03]  /*5e00*/  IMAD.WIDE R162, R173, 0x2, R154 ;  /* 0x00000002ada27825 */ /* 0x000fc600078e029a */
[----:B------:R1:W3:Y:S01]  /*5e10*/  LDG.E.U16 R30, desc[UR10][R156.64] ;  /* 0x0000000a9c1e7981 */ /* 0x0002e2000c1e1500 */
[----:B0-----:R-:W-:-:S04]  /*5e20*/  IMAD.WIDE R158, R0, 0x2, R152 ;  /* 0x00000002009e7825 */ /* 0x001fc800078e0298 */
[----:B------:R-:W-:-:S04]  /*5e30*/  IMAD.WIDE R164, R173, 0x2, R152 ;  /* 0x00000002ada47825 */ /* 0x000fc800078e0298 */
[----:B-1----:R-:W-:-:S04]  /*5e40*/  IMAD.WIDE R156, R6, 0x2, R160 ;  /* 0x00000002069c7825 */ /* 0x002fc800078e02a0 */
[----:B------:R-:W-:Y:S01]  /*5e50*/  IMAD.WIDE R160, R177, 0x2, R154 ;  /* 0x00000002b1a07825 */ /* 0x000fe200078e029a */
[----:B------:R0:W3:Y:S03]  /*5e60*/  LDG.E.U16 R9, desc[UR10][R156.64] ;  /* 0x0000000a9c097981 */ /* 0x0000e6000c1e1500 */
[----:B------:R-:W-:-:S04]  /*5e70*/  IMAD.WIDE R162, R6, 0x2, R162 ;  /* 0x0000000206a27825 */ /* 0x000fc800078e02a2 */
[----:B------:R-:W-:Y:S01]  /*5e80*/  IMAD.WIDE R158, R6, 0x2, R158 ;  /* 0x00000002069e7825 */ /* 0x000fe200078e029e */
[----:B------:R1:W3:Y:S03]  /*5e90*/  LDG.E.U16 R144, desc[UR10][R162.64] ;  /* 0x0000000aa2907981 */ /* 0x0002e6000c1e1500 */
[----:B0-----:R-:W-:Y:S02]  /*5ea0*/  IMAD.WIDE R156, R0, 0x2, R154 ;  /* 0x00000002009c7825 */ /* 0x001fe400078e029a */
[----:B------:R0:W3:Y:S02]  /*5eb0*/  LDG.E.U16 R0, desc[UR10][R158.64] ;  /* 0x0000000a9e007981 */ /* 0x0000e4000c1e1500 */
[----:B------:R-:W-:-:S04]  /*5ec0*/  IMAD.WIDE R160, R6, 0x2, R160 ;  /* 0x0000000206a07825 */ /* 0x000fc800078e02a0 */
[C---:B------:R-:W-:Y:S01]  /*5ed0*/  IMAD.WIDE R164, R6.reuse, 0x2, R164 ;  /* 0x0000000206a47825 */ /* 0x040fe200078e02a4 */
[----:B------:R2:W3:Y:S03]  /*5ee0*/  LDG.E.U16 R18, desc[UR10][R160.64] ;  /* 0x0000000aa0127981 */ /* 0x0004e6000c1e1500 */
[C---:B-1----:R-:W-:Y:S01]  /*5ef0*/  IMAD R162, R173.reuse, 0x3, RZ ;  /* 0x00000003ada27824 */ /* 0x042fe200078e02ff */
[----:B0-----:R-:W-:Y:S01]  /*5f00*/  SHF.L.U32 R158, R173, 0x2, RZ ;  /* 0x00000002ad9e7819 */ /* 0x001fe200000006ff */
[----:B------:R0:W3:Y:S01]  /*5f10*/  LDG.E.U16 R169, desc[UR10][R164.64] ;  /* 0x0000000aa4a97981 */ /* 0x0000e2000c1e1500 */
[----:B------:R-:W-:-:S04]  /*5f20*/  IMAD.WIDE R156, R6, 0x2, R156 ;  /* 0x00000002069c7825 */ /* 0x000fc800078e029c */
[C---:B--2---:R-:W-:Y:S01]  /*5f30*/  IMAD.WIDE R160, R162.reuse, 0x2, R152 ;  /* 0x00000002a2a07825 */ /* 0x044fe200078e0298 */
[----:B------:R1:W2:Y:S03]  /*5f40*/  LDG.E.U16 R2, desc[UR10][R156.64] ;  /* 0x0000000a9c027981 */ /* 0x0002a6000c1e1500 */
[----:B------:R-:W-:-:S04]  /*5f50*/  IMAD.WIDE R162, R162, 0x2, R154 ;  /* 0x00000002a2a27825 */ /* 0x000fc800078e029a */
[----:B0-----:R-:W-:-:S04]  /*5f60*/  IMAD.WIDE R164, R158, 0x2, R152 ;  /* 0x000000029ea47825 */ /* 0x001fc800078e0298 */
[----:B------:R-:W-:-:S04]  /*5f70*/  IMAD.WIDE R158, R158, 0x2, R154 ;  /* 0x000000029e9e7825 */ /* 0x000fc800078e029a */
[----:B------:R-:W-:Y:S02]  /*5f80*/  IMAD R174, R173, 0x5, RZ ;  /* 0x00000005adae7824 */ /* 0x000fe400078e02ff */
[----:B------:R-:W-:-:S04]  /*5f90*/  IMAD.WIDE R160, R6, 0x2, R160 ;  /* 0x0000000206a07825 */ /* 0x000fc800078e02a0 */
[----:B------:R-:W-:Y:S01]  /*5fa0*/  IMAD.WIDE R162, R6, 0x2, R162 ;  /* 0x0000000206a27825 */ /* 0x000fe200078e02a2 */
[----:B------:R0:W2:Y:S03]  /*5fb0*/  LDG.E.U16 R167, desc[UR10][R160.64] ;  /* 0x0000000aa0a77981 */ /* 0x0000a6000c1e1500 */
[----:B-1----:R-:W-:Y:S01]  /*5fc0*/  IMAD.WIDE R156, R174, 0x2, R152 ;  /* 0x00000002ae9c7825 */ /* 0x002fe200078e0298 */
[----:B------:R1:W2:Y:S03]  /*5fd0*/  LDG.E.U16 R168, desc[UR10][R162.64] ;  /* 0x0000000aa2a87981 */ /* 0x0002a6000c1e1500 */
[----:B------:R-:W-:-:S04]  /*5fe0*/  IMAD.WIDE R158, R6, 0x2, R158 ;  /* 0x00000002069e7825 */ /* 0x000fc800078e029e */
[----:B------:R-:W-:Y:S02]  /*5ff0*/  IMAD R176, R173, 0x6, RZ ;  /* 0x00000006adb07824 */ /* 0x000fe400078e02ff */
[----:B0-----:R-:W-:Y:S02]  /*6000*/  IMAD.WIDE R160, R174, 0x2, R154 ;  /* 0x00000002aea07825 */ /* 0x001fe400078e029a */
[----:B------:R0:W2:Y:S02]  /*6010*/  LDG.E.U16 R174, desc[UR10][R158.64] ;  /* 0x0000000a9eae7981 */ /* 0x0000a4000c1e1500 */
[----:B-1----:R-:W-:-:S04]  /*6020*/  IMAD.WIDE R162, R6, 0x2, R156 ;  /* 0x0000000206a27825 */ /* 0x002fc800078e029c */
[----:B------:R-:W-:Y:S01]  /*6030*/  IMAD.WIDE R156, R176, 0x2, R152 ;  /* 0x00000002b09c7825 */ /* 0x000fe200078e0298 */
[----:B------:R-:W2:Y:S03]  /*6040*/  LDG.E.U16 R175, desc[UR10][R162.64] ;  /* 0x0000000aa2af7981 */ /* 0x000ea6000c1e1500 */
[C---:B0-----:R-:W-:Y:S02]  /*6050*/  IMAD.WIDE R158, R6.reuse, 0x2, R180 ;  /* 0x00000002069e7825 */ /* 0x041fe400078e02b4 */
[----:B------:R-:W4:Y:S02]  /*6060*/  LDL.64 R180, [R1+0x460] ;  /* 0x0004600001b47983 */ /* 0x000f240000100a00 */
[----:B------:R-:W-:-:S04]  /*6070*/  IMAD.WIDE R160, R6, 0x2, R160 ;  /* 0x0000000206a07825 */ /* 0x000fc800078e02a0 */
[C---:B------:R-:W-:Y:S02]  /*6080*/  IMAD.WIDE R156, R6.reuse, 0x2, R156 ;  /* 0x00000002069c7825 */ /* 0x040fe400078e029c */
[----:B------:R-:W2:Y:S04]  /*6090*/  LDG.E.U16 R160, desc[UR10][R160.64] ;  /* 0x0000000aa0a07981 */ /* 0x000ea8000c1e1500 */
[----:B------:R0:W2:Y:S02]  /*60a0*/  LDG.E.U16 R161, desc[UR10][R156.64] ;  /* 0x0000000a9ca17981 */ /* 0x0000a4000c1e1500 */
[C---:B0-----:R-:W-:Y:S02]  /*60b0*/  IMAD.WIDE R156, R6.reuse, 0x2, R182 ;  /* 0x00000002069c7825 */ /* 0x041fe400078e02b6 */
[----:B------:R-:W3:Y:S02]  /*60c0*/  LDL.64 R182, [R1+0x3f8] ;  /* 0x0003f80001b67983 */ /* 0x000ee40000100a00 */
[----:B------:R-:W-:-:S04]  /*60d0*/  IMAD.WIDE R164, R6, 0x2, R164 ;  /* 0x0000000206a47825 */ /* 0x000fc800078e02a4 */
[----:B------:R-:W-:Y:S01]  /*60e0*/  IMAD.WIDE R162, R176, 0x2, R154 ;  /* 0x00000002b0a27825 */ /* 0x000fe200078e029a */
[----:B------:R0:W2:Y:S04]  /*60f0*/  LDG.E.U16 R173, desc[UR10][R164.64] ;  /* 0x0000000aa4ad7981 */ /* 0x0000a8000c1e1500 */
[----:B------:R-:W2:Y:S01]  /*6100*/  LDG.E.U16 R176, desc[UR10][R158.64] ;  /* 0x0000000a9eb07981 */ /* 0x000ea2000c1e1500 */
[----:B------:R-:W-:-:S04]  /*6110*/  IMAD.WIDE R162, R6, 0x2, R162 ;  /* 0x0000000206a27825 */ /* 0x000fc800078e02a2 */
[----:B0-----:R-:W-:Y:S02]  /*6120*/  IMAD.WIDE R164, R177, 0x2, R152 ;  /* 0x00000002b1a47825 */ /* 0x001fe400078e0298 */
[----:B------:R-:W2:Y:S04]  /*6130*/  LDG.E.U16 R162, desc[UR10][R162.64] ;  /* 0x0000000aa2a27981 */ /* 0x000ea8000c1e1500 */
[----:B------:R0:W2:Y:S02]  /*6140*/  LDG.E.U16 R177, desc[UR10][R156.64] ;  /* 0x0000000a9cb17981 */ /* 0x0000a4000c1e1500 */
[C---:B0-----:R-:W-:Y:S02]  /*6150*/  IMAD.WIDE R156, R6.reuse, 0x2, R206 ;  /* 0x00000002069c7825 */ /* 0x041fe400078e02ce */
[----:B------:R-:W2:Y:S04]  /*6160*/  LDL.64 R206, [R1+0x3d8] ;  /* 0x0003d80001ce7983 */ /* 0x000ea80000100a00 */
[----:B------:R0:W2:Y:S02]  /*6170*/  LDG.E.U16 R163, desc[UR10][R156.64] ;  /* 0x0000000a9ca37981 */ /* 0x0000a4000c1e1500 */
[----:B0-----:R-:W-:-:S02]  /*6180*/  IMAD.WIDE R156, R6, 0x2, R202 ;  /* 0x00000002069c7825 */ /* 0x001fc400078e02ca */
[----:B------:R-:W2:Y:S02]  /*6190*/  LDL.64 R202, [R1+0x438] ;  /* 0x0004380001ca7983 */ /* 0x000ea40000100a00 */
[----:B-----5:R-:W-:-:S05]  /*61a0*/  IMAD.WIDE R158, R6, 0x2, R178 ;  /* 0x00000002069e7825 */ /* 0x020fca00078e02b2 */
[----:B------:R0:W5:Y:S02]  /*61b0*/  LDG.E.U16 R178, desc[UR10][R158.64] ;  /* 0x0000000a9eb27981 */ /* 0x000164000c1e1500 */
[C---:B0-----:R-:W-:Y:S02]  /*61c0*/  IMAD.WIDE R158, R6.reuse, 0x2, R190 ;  /* 0x00000002069e7825 */ /* 0x041fe400078e02be */
[----:B------:R-:W2:Y:S02]  /*61d0*/  LDL.64 R190, [R1+0x440] ;  /* 0x0004400001be7983 */ /* 0x000ea40000100a00 */
[C---:B------:R-:W-:Y:S02]  /*61e0*/  IMAD.WIDE R164, R6.reuse, 0x2, R164 ;  /* 0x0000000206a47825 */ /* 0x040fe400078e02a4 */
[----:B------:R-:W5:Y:S04]  /*61f0*/  LDG.E.U16 R158, desc[UR10][R158.64] ;  /* 0x0000000a9e9e7981 */ /* 0x000f68000c1e1500 */
[----:B------:R-:W5:Y:S04]  /*6200*/  LDG.E.U16 R164, desc[UR10][R164.64] ;  /* 0x0000000aa4a47981 */ /* 0x000f68000c1e1500 */
[----:B------:R0:W5:Y:S02]  /*6210*/  LDG.E.U16 R159, desc[UR10][R156.64] ;  /* 0x0000000a9c9f7981 */ /* 0x000164000c1e1500 */
[----:B0-----:R-:W-:-:S02]  /*6220*/  IMAD.WIDE R156, R6, 0x2, R192 ;  /* 0x00000002069c7825 */ /* 0x001fc400078e02c0 */
[----:B------:R-:W5:Y:S04]  /*6230*/  LDL.64 R192, [R1+0x3e8] ;  /* 0x0003e80001c07983 */ /* 0x000f680000100a00 */
[----:B------:R0:W5:Y:S02]  /*6240*/  LDG.E.U16 R165, desc[UR10][R156.64] ;  /* 0x0000000a9ca57981 */ /* 0x000164000c1e1500 */
[C---:B0-----:R-:W-:Y:S02]  /*6250*/  IMAD.WIDE R156, R6.reuse, 0x2, R194 ;  /* 0x00000002069c7825 */ /* 0x041fe400078e02c2 */
[----:B------:R-:W5:Y:S04]  /*6260*/  LDL.64 R194, [R1+0x430] ;  /* 0x0004300001c27983 */ /* 0x000f680000100a00 */
[----:B------:R4:W5:Y:S02]  /*6270*/  LDG.E.U16 R179, desc[UR10][R156.64] ;  /* 0x0000000a9cb37981 */ /* 0x000964000c1e1500 */
[----:B----4-:R-:W-:-:S05]  /*6280*/  IMAD.WIDE R156, R6, 0x2, R180 ;  /* 0x00000002069c7825 */ /* 0x010fca00078e02b4 */
[----:B------:R0:W4:Y:S02]  /*6290*/  LDG.E.U16 R180, desc[UR10][R156.64] ;  /* 0x0000000a9cb47981 */ /* 0x000124000c1e1500 */
[C---:B0-----:R-:W-:Y:S02]  /*62a0*/  IMAD.WIDE R156, R6.reuse, 0x2, R198 ;  /* 0x00000002069c7825 */ /* 0x041fe400078e02c6 */
[----:B------:R-:W4:Y:S04]  /*62b0*/  LDL.64 R198, [R1+0x3d0] ;  /* 0x0003d00001c67983 */ /* 0x000f280000100a00 */
[----:B------:R3:W4:Y:S02]  /*62c0*/  LDG.E.U16 R181, desc[UR10][R156.64] ;  /* 0x0000000a9cb57981 */ /* 0x000724000c1e1500 */
[----:B---3--:R-:W-:-:S05]  /*62d0*/  IMAD.WIDE R156, R6, 0x2, R182 ;  /* 0x00000002069c7825 */ /* 0x008fca00078e02b6 */
[----:B------:R0:W3:Y:S02]  /*62e0*/  LDG.E.U16 R182, desc[UR10][R156.64] ;  /* 0x0000000a9cb67981 */ /* 0x0000e4000c1e1500 */
[C---:B0-----:R-:W-:Y:S02]  /*62f0*/  IMAD.WIDE R156, R6.reuse, 0x2, R216 ;  /* 0x00000002069c7825 */ /* 0x041fe400078e02d8 */
[----:B------:R-:W3:Y:S04]  /*6300*/  LDL.64 R216, [R1+0x3c0] ;  /* 0x0003c00001d87983 */ /* 0x000ee80000100a00 */
[----:B------:R0:W3:Y:S02]  /*6310*/  LDG.E.U16 R184, desc[UR10][R156.64] ;  /* 0x0000000a9cb87981 */ /* 0x0000e4000c1e1500 */
[----:B0-----:R-:W-:-:S02]  /*6320*/  IMAD.WIDE R156, R6, 0x2, R212 ;  /* 0x00000002069c7825 */ /* 0x001fc400078e02d4 */
[----:B------:R-:W3:Y:S04]  /*6330*/  LDL.64 R212, [R1+0x410] ;  /* 0x0004100001d47983 */ /* 0x000ee80000100a00 */
[----:B------:R0:W3:Y:S02]  /*6340*/  LDG.E.U16 R186, desc[UR10][R156.64] ;  /* 0x0000000a9cba7981 */ /* 0x0000e4000c1e1500 */
[C---:B0-----:R-:W-:Y:S02]  /*6350*/  IMAD.WIDE R156, R6.reuse, 0x2, R210 ;  /* 0x00000002069c7825 */ /* 0x041fe400078e02d2 */
[----:B------:R-:W3:Y:S04]  /*6360*/  LDL.64 R210, [R1+0x428] ;  /* 0x0004280001d27983 */ /* 0x000ee80000100a00 */
[----:B------:R2:W3:Y:S02]  /*6370*/  LDG.E.U16 R188, desc[UR10][R156.64] ;  /* 0x0000000a9cbc7981 */ /* 0x0004e4000c1e1500 */
[----:B--2---:R-:W-:-:S05]  /*6380*/  IMAD.WIDE R156, R6, 0x2, R190 ;  /* 0x00000002069c7825 */ /* 0x004fca00078e02be */
[----:B------:R0:W2:Y:S02]  /*6390*/  LDG.E.U16 R190, desc[UR10][R156.64] ;  /* 0x0000000a9cbe7981 */ /* 0x0000a4000c1e1500 */
[C---:B0-----:R-:W-:Y:S02]  /*63a0*/  IMAD.WIDE R156, R6.reuse, 0x2, R202 ;  /* 0x00000002069c7825 */ /* 0x041fe400078e02ca */
[----:B------:R-:W2:Y:S04]  /*63b0*/  LDL.64 R202, [R1+0x3c8] ;  /* 0x0003c80001ca7983 */ /* 0x000ea80000100a00 */
[----:B------:R5:W2:Y:S02]  /*63c0*/  LDG.E.U16 R191, desc[UR10][R156.64] ;  /* 0x0000000a9cbf7981 */ /* 0x000aa4000c1e1500 */
[----:B-----5:R-:W-:-:S05]  /*63d0*/  IMAD.WIDE R156, R6, 0x2, R192 ;  /* 0x00000002069c7825 */ /* 0x020fca00078e02c0 */
[----:B------:R0:W5:Y:S02]  /*63e0*/  LDG.E.U16 R192, desc[UR10][R156.64] ;  /* 0x0000000a9cc07981 */ /* 0x000164000c1e1500 */
[C---:B0-----:R-:W-:Y:S02]  /*63f0*/  IMAD.WIDE R156, R6.reuse, 0x2, R208 ;  /* 0x00000002069c7825 */ /* 0x041fe400078e02d0 */
[----:B------:R-:W5:Y:S04]  /*6400*/  LDL.64 R208, [R1+0x3b0] ;  /* 0x0003b00001d07983 */ /* 0x000f680000100a00 */
[----:B------:R0:W5:Y:S02]  /*6410*/  LDG.E.U16 R193, desc[UR10][R156.64] ;  /* 0x0000000a9cc17981 */ /* 0x000164000c1e1500 */
[----:B0-----:R-:W-:-:S05]  /*6420*/  IMAD.WIDE R156, R6, 0x2, R194 ;  /* 0x00000002069c7825 */ /* 0x001fca00078e02c2 */
[----:B------:R0:W5:Y:S02]  /*6430*/  LDG.E.U16 R194, desc[UR10][R156.64] ;  /* 0x0000000a9cc27981 */ /* 0x000164000c1e1500 */
[C---:B0-----:R-:W-:Y:S02]  /*6440*/  IMAD.WIDE R156, R6.reuse, 0x2, R206 ;  /* 0x00000002069c7825 */ /* 0x041fe400078e02ce */
[----:B------:R-:W5:Y:S04]  /*6450*/  LDL.64 R206, [R1+0x420] ;  /* 0x0004200001ce7983 */ /* 0x000f680000100a00 */
[----:B------:R4:W5:Y:S02]  /*6460*/  LDG.E.U16 R195, desc[UR10][R156.64] ;  /* 0x0000000a9cc37981 */ /* 0x000964000c1e1500 */
[----:B----4-:R-:W-:-:S05]  /*6470*/  IMAD.WIDE R156, R6, 0x2, R198 ;  /* 0x00000002069c7825 */ /* 0x010fca00078e02c6 */
[----:B------:R3:W4:Y:S02]  /*6480*/  LDG.E.U16 R198, desc[UR10][R156.64] ;  /* 0x0000000a9cc67981 */ /* 0x000724000c1e1500 */
[C---:B---3--:R-:W-:Y:S02]  /*6490*/  IMAD.WIDE R156, R6.reuse, 0x2, R210 ;  /* 0x00000002069c7825 */ /* 0x048fe400078e02d2 */
[----:B------:R-:W3:Y:S04]  /*64a0*/  LDL.64 R210, [R1+0x3a8] ;  /* 0x0003a80001d27983 */ /* 0x000ee80000100a00 */
[----:B------:R2:W4:Y:S02]  /*64b0*/  LDG.E.U16 R199, desc[UR10][R156.64] ;  /* 0x0000000a9cc77981 */ /* 0x000524000c1e1500 */
[----:B--2---:R-:W-:-:S05]  /*64c0*/  IMAD.WIDE R156, R6, 0x2, R202 ;  /* 0x00000002069c7825 */ /* 0x004fca00078e02ca */
[----:B------:R0:W2:Y:S02]  /*64d0*/  LDG.E.U16 R202, desc[UR10][R156.64] ;  /* 0x0000000a9cca7981 */ /* 0x0000a4000c1e1500 */
[C---:B0-----:R-:W-:Y:S02]  /*64e0*/  IMAD.WIDE R156, R6.reuse, 0x2, R216 ;  /* 0x00000002069c7825 */ /* 0x041fe400078e02d8 */
[----:B------:R-:W4:Y:S04]  /*64f0*/  LDL.64 R216, [R1+0x390] ;  /* 0x0003900001d87983 */ /* 0x000f280000100a00 */
        /* <DEDUP_REMOVED lines=11> */
[----:B---3--:R-:W-:-:S05]  /*65b0*/  IMAD.WIDE R156, R6, 0x2, R210 ;  /* 0x00000002069c7825 */ /* 0x008fca00078e02d2 */
[----:B------:R0:W3:Y:S02]  /*65c0*/  LDG.E.U16 R210, desc[UR10][R156.64] ;  /* 0x0000000a9cd27981 */ /* 0x0000e4000c1e1500 */
[C---:B0-----:R-:W-:Y:S02]  /*65d0*/  IMAD.WIDE R156, R6.reuse, 0x2, R224 ;  /* 0x00000002069c7825 */ /* 0x041fe400078e02e0 */
[----:B------:R-:W3:Y:S04]  /*65e0*/  LDL.64 R224, [R1+0x338] ;  /* 0x0003380001e07983 */ /* 0x000ee80000100a00 */
[----:B------:R0:W3:Y:S02]  /*65f0*/  LDG.E.U16 R211, desc[UR10][R156.64] ;  /* 0x0000000a9cd37981 */ /* 0x0000e4000c1e1500 */
[----:B0-----:R-:W-:-:S05]  /*6600*/  IMAD.WIDE R156, R6, 0x2, R212 ;  /* 0x00000002069c7825 */ /* 0x001fca00078e02d4 */
[----:B------:R0:W3:Y:S02]  /*6610*/  LDG.E.U16 R212, desc[UR10][R156.64] ;  /* 0x0000000a9cd47981 */ /* 0x0000e4000c1e1500 */
[C---:B0-----:R-:W-:Y:S02]  /*6620*/  IMAD.WIDE R156, R6.reuse, 0x2, R220 ;  /* 0x00000002069c7825 */ /* 0x041fe400078e02dc */
[----:B------:R-:W3:Y:S04]  /*6630*/  LDL.64 R220, [R1+0x330] ;  /* 0x0003300001dc7983 */ /* 0x000ee80000100a00 */
[----:B------:R4:W3:Y:S02]  /*6640*/  LDG.E.U16 R213, desc[UR10][R156.64] ;  /* 0x0000000a9cd57981 */ /* 0x0008e4000c1e1500 */
[----:B----4-:R-:W-:-:S06]  /*6650*/  IMAD.WIDE R156, R6, 0x2, R216 ;  /* 0x00000002069c7825 */ /* 0x010fcc00078e02d8 */
[----:B------:R0:W4:Y:S01]  /*6660*/  LDG.E.U16 R156, desc[UR10][R156.64] ;  /* 0x0000000a9c9c7981 */ /* 0x000122000c1e1500 */
[----:B------:R-:W0:Y:S02]  /*6670*/  S2R R216, SR_TID.X ;  /* 0x0000000000d87919 */ /* 0x000e240000002100 */
[----:B0-----:R-:W-:Y:S02]  /*6680*/  LOP3.LUT R157, R216, 0xff, RZ, 0xc0, !PT ;  /* 0x000000ffd89d7812 */ /* 0x001fe400078ec0ff */
[----:B------:R-:W4:Y:S02]  /*6690*/  LDL.64 R216, [R1+0x368] ;  /* 0x0003680001d87983 */ /* 0x000f240000100a00 */
[----:B------:R-:W-:Y:S01]  /*66a0*/  SHF.L.U32 R157, R157, 0x1, RZ ;  /* 0x000000019d9d7819 */ /* 0x000fe200000006ff */
[----:B------:R-:W-:Y:S06]  /*66b0*/  BAR.SYNC.DEFER_BLOCKING 0x0 ;  /* 0x0000000000007b1d */ /* 0x000fec0000010000 */
[----:B------:R0:W-:Y:S02]  /*66c0*/  STS.U16 [R157+UR6+0x8000], R147 ;  /* 0x008000939d007988 */ /* 0x0001e40008000406 */
[----:B0-----:R-:W0:Y:S02]  /*66d0*/  S2R R147, SR_TID.X ;  /* 0x0000000000937919 */ /* 0x001e240000002100 */
[----:B------:R1:W-:Y:S04]  /*66e0*/  STS.U16 [R157+UR6+0x2000], R8 ;  /* 0x002000089d007988 */ /* 0x0003e80008000406 */
[----:B------:R-:W-:Y:S01]  /*66f0*/  STS.U16 [R157+UR6], R171 ;  /* 0x000000ab9d007988 */ /* 0x000fe20008000406 */
[----:B-1----:R-:W-:-:S03]  /*6700*/  LOP3.LUT R8, R157, 0x10, RZ, 0x3c, !PT ;  /* 0x000000109d087812 */ /* 0x002fc600078e3cff */
[----:B------:R-:W-:Y:S04]  /*6710*/  STS.U16 [R157+UR6+0x200], R170 ;  /* 0x000200aa9d007988 */ /* 0x000fe80008000406 */
[----:B------:R-:W-:Y:S04]  /*6720*/  STS.U16 [R157+UR6+0x2200], R166 ;  /* 0x002200a69d007988 */ /* 0x000fe80008000406 */
[----:B------:R-:W-:Y:S04]  /*6730*/  STS.U16 [R157+UR6+0x4000], R151 ;  /* 0x004000979d007988 */ /* 0x000fe80008000406 */
[----:B------:R-:W-:Y:S04]  /*6740*/  STS.U16 [R157+UR6+0x4200], R150 ;  /* 0x004200969d007988 */ /* 0x000fe80008000406 */
[----:B------:R-:W-:Y:S04]  /*6750*/  STS.U16 [R157+UR6+0x6000], R149 ;  /* 0x006000959d007988 */ /* 0x000fe80008000406 */
[----:B------:R1:W-:Y:S04]  /*6760*/  STS.U16 [R157+UR6+0x6200], R148 ;  /* 0x006200949d007988 */ /* 0x0003e80008000406 */
        /* <DEDUP_REMOVED lines=8> */
[----:B------:R2:W-:Y:S04]  /*67f0*/  STS.U16 [R8+UR6+0x4600], R140 ;  /* 0x0046008c08007988 */ /* 0x0005e80008000406 */
[----:B-1----:R-:W4:Y:S01]  /*6800*/  LDL.64 R148, [R1+0x378] ;  /* 0x0003780001947983 */ /* 0x002f220000100a00 */
[----:B0-----:R-:W-:-:S03]  /*6810*/  LOP3.LUT R134, R147, 0x7, RZ, 0xc0, !PT ;  /* 0x0000000793867812 */ /* 0x001fc600078ec0ff */
[----:B------:R0:W-:Y:S01]  /*6820*/  STS.U16 [R8+UR6+0xa400], R135 ;  /* 0x00a4008708007988 */ /* 0x0001e20008000406 */
[C---:B--2---:R-:W-:Y:S01]  /*6830*/  LOP3.LUT R140, R147.reuse, 0xe0, RZ, 0xc0, !PT ;  /* 0x000000e0938c7812 */ /* 0x044fe200078ec0ff */
[----:B------:R-:W-:Y:S02]  /*6840*/  IMAD.SHL.U32 R35, R134, 0x10, RZ ;  /* 0x0000001086237824 */ /* 0x000fe400078e00ff */
[----:B------:R-:W-:Y:S04]  /*6850*/  STS.U16 [R8+UR6+0x400], R169 ;  /* 0x000400a908007988 */ /* 0x000fe80008000406 */
[----:B------:R-:W-:Y:S01]  /*6860*/  STS.U16 [R8+UR6+0x600], R144 ;  /* 0x0006009008007988 */ /* 0x000fe20008000406 */
[----:B------:R-:W-:Y:S01]  /*6870*/  LEA R35, R140, R35, 0x8 ;  /* 0x000000238c237211 */ /* 0x000fe200078e40ff */
[----:B0-----:R-:W-:-:S02]  /*6880*/  IMAD.SHL.U32 R135, R147, 0x2, RZ ;  /* 0x0000000293877824 */ /* 0x001fc400078e00ff */
        /* <DEDUP_REMOVED lines=10> */
[----:B------:R1:W-:Y:S01]  /*6930*/  STS.U16 [R8+UR6+0xe600], R184 ;  /* 0x00e600b808007988 */ /* 0x0003e20008000406 */
[----:B------:R-:W-:-:S03]  /*6940*/  LOP3.LUT R35, R35, 0x30, R135, 0x78, !PT ;  /* 0x0000003023237812 */ /* 0x000fc600078e7887 */
[----:B0-----:R-:W2:Y:S04]  /*6950*/  LDL.64 R142, [R1+0x388] ;  /* 0x00038800018e7983 */ /* 0x001ea80000100a00 */
[----:B------:R-:W2:Y:S01]  /*6960*/  LDL.64 R144, [R1+0x380] ;  /* 0x0003800001907983 */ /* 0x000ea20000100a00 */
[----:B-1----:R-:W-:-:S03]  /*6970*/  SHF.L.U32 R8, R147, 0x3, RZ ;  /* 0x0000000393087819 */ /* 0x002fc600000006ff */
[----:B------:R-:W2:Y:S01]  /*6980*/  LDL.64 R150, [R1+0x370] ;  /* 0x0003700001967983 */ /* 0x000ea20000100a00 */
[----:B------:R-:W-:Y:S02]  /*6990*/  LOP3.LUT R8, R8, 0x30, RZ, 0xc0, !PT ;  /* 0x0000003008087812 */ /* 0x000fe400078ec0ff */
[C---:B------:R-:W-:Y:S01]  /*69a0*/  LEA R35, R134.reuse, R35, 0xa ;  /* 0x0000002386237211 */ /* 0x040fe200078e50ff */
[----:B------:R-:W2:Y:S01]  /*69b0*/  LDL.64 R136, [R1+0x278] ;  /* 0x0002780001887983 */ /* 0x000ea20000100a00 */
[----:B------:R-:W-:Y:S02]  /*69c0*/  LEA R8, R134, R8, 0x6 ;  /* 0x0000000886087211 */ /* 0x000fe400078e30ff */
[C---:B------:R-:W-:Y:S01]  /*69d0*/  LOP3.LUT R134, R157.reuse, 0x20, RZ, 0x3c, !PT ;  /* 0x000000209d867812 */ /* 0x040fe200078e3cff */
[----:B------:R-:W2:Y:S04]  /*69e0*/  LDL.64 R138, [R1+0x218] ;  /* 0x00021800018a7983 */ /* 0x000ea80000100a00 */
[----:B------:R0:W-:Y:S04]  /*69f0*/  STS.U16 [R134+UR6+0x800], R0 ;  /* 0x0008000086007988 */ /* 0x0001e80008000406 */
[----:B------:R1:W-:Y:S04]  /*6a00*/  STS.U16 [R134+UR6+0xa00], R2 ;  /* 0x000a000286007988 */ /* 0x0003e80008000406 */
[----:B------:R-:W2:Y:S01]  /*6a10*/  LDL.64 R140, [R1+0x1c0] ;  /* 0x0001c000018c7983 */ /* 0x000ea20000100a00 */
        /* <DEDUP_REMOVED lines=14> */
[----:B------:R-:W-:Y:S01]  /*6b00*/  STS.U16 [R134+UR6+0xea00], R193 ;  /* 0x00ea00c186007988 */ /* 0x000fe20008000406 */
[----:B-1----:R-:W-:-:S03]  /*6b10*/  LOP3.LUT R2, R157, 0x40, RZ, 0x3c, !PT ;  /* 0x000000409d027812 */ /* 0x002fc600078e3cff */
        /* <DEDUP_REMOVED lines=15> */
[----:B------:R1:W-:Y:S01]  /*6c10*/  STS.U16 [R0+UR6+0xee00], R198 ;  /* 0x00ee00c600007988 */ /* 0x0003e20008000406 */
[----:B------:R-:W-:-:S02]  /*6c20*/  LOP3.LUT R157, R157, 0x50, RZ, 0x3c, !PT ;  /* 0x000000509d9d7812 */ /* 0x000fc400078e3cff */
[----:B------:R-:W-:Y:S01]  /*6c30*/  LOP3.LUT R8, R8, 0x10, R135, 0x78, !PT ;  /* 0x0000001008087812 */ /* 0x000fe200078e7887 */
[----:B0-----:R-:W2:Y:S01]  /*6c40*/  LDL.64 R114, [R1+0x2d8] ;  /* 0x0002d80001727983 */ /* 0x001ea20000100a00 */
[----:B------:R-:W-:-:S03]  /*6c50*/  LOP3.LUT R193, R252, 0xff, RZ, 0xc0, !PT ;  /* 0x000000fffcc17812 */ /* 0x000fc600078ec0ff */
[----:B------:R-:W2:Y:S01]  /*6c60*/  LDL.64 R118, [R1+0x2b8] ;  /* 0x0002b80001767983 */ /* 0x000ea20000100a00 */
[----:B-1----:R-:W-:-:S03]  /*6c70*/  LOP3.LUT R0, R147, 0xff, RZ, 0xc0, !PT ;  /* 0x000000ff93007812 */ /* 0x002fc600078ec0ff */
[----:B------:R-:W2:Y:S01]  /*6c80*/  LDL.64 R116, [R1+0x298] ;  /* 0x0002980001747983 */ /* 0x000ea20000100a00 */
[----:B------:R-:W-:-:S03]  /*6c90*/  SHF.L.U32 R0, R0, 0x1, RZ ;  /* 0x0000000100007819 */ /* 0x000fc600000006ff */
        /* <DEDUP_REMOVED lines=16> */
[----:B------:R5:W-:Y:S01]  /*6da0*/  STS.U16 [R157+UR6+0x9400], R33 ;  /* 0x009400219d007988 */ /* 0x000be20008000406 */
[----:B------:R-:W-:-:S03]  /*6db0*/  LOP3.LUT R135, R147, 0x10, RZ, 0xc0, !PT ;  /* 0x0000001093877812 */ /* 0x000fc600078ec0ff */
[----:B0-----:R-:W2:Y:S01]  /*6dc0*/  LDL.64 R112, [R1+0x328] ;  /* 0x0003280001707983 */ /* 0x001ea20000100a00 */
[----:B-1----:R-:W-:-:S03]  /*6dd0*/  LOP3.LUT R2, R0, 0x60, RZ, 0x3c, !PT ;  /* 0x0000006000027812 */ /* 0x002fc600078e3cff */
[----:B------:R-:W2:Y:S01]  /*6de0*/  LDL.64 R124, [R1+0x2a8] ;  /* 0x0002a800017c7983 */ /* 0x000ea20000100a00 */
[----:B-----5:R-:W-:-:S03]  /*6df0*/  LOP3.LUT R33, R0, 0x70, RZ, 0x3c, !PT ;  /* 0x0000007000217812 */ /* 0x020fc600078e3cff */
        /* <DEDUP_REMOVED lines=29> */
[----:B---3--:R-:W-:Y:S04]  /*6fd0*/  STS.U16 [R2+UR6+0xf800], R210 ;  /* 0x00f800d202007988 */ /* 0x008fe80008000406 */
        /* <DEDUP_REMOVED lines=16> */
[----:B----4-:R-:W-:Y:S01]  /*70e0*/  STS.U16 [R33+UR6+0xfe00], R156 ;  /* 0x00fe009c21007988 */ /* 0x010fe20008000406 */
[----:B------:R-:W-:Y:S01]  /*70f0*/  BAR.SYNC.DEFER_BLOCKING 0x0 ;  /* 0x0000000000007b1d */ /* 0x000fe20000010000 */
[----:B------:R-:W-:-:S05]  /*7100*/  IMAD R8, R135, 0x20, R8 ;  /* 0x0000002087087824 */ /* 0x000fca00078e0208 */
[----:B0-----:R-:W-:Y:S02]  /*7110*/  LOP3.LUT R2, R8, 0x20, RZ, 0x3c, !PT ;  /* 0x0000002008027812 */ /* 0x001fe400078e3cff */
[----:B------:R-:W-:Y:S01]  /*7120*/  LOP3.LUT R0, R35, 0x40, RZ, 0x3c, !PT ;  /* 0x0000004023007812 */ /* 0x000fe200078e3cff */
[----:B------:R-:W3:Y:S01]  /*7130*/  LDL.64 R122, [R1+0x288] ;  /* 0x00028800017a7983 */ /* 0x000ee20000100a00 */
[----:B------:R-:W-:-:S03]  /*7140*/  SHF.L.U32 R191, R252, 0x3, RZ ;  /* 0x00000003fcbf7819 */ /* 0x000fc600000006ff */
[----:B------:R-:W4:Y:S04]  /*7150*/  LDL.64 R126, [R1+0x248] ;  /* 0x00024800017e7983 */ /* 0x000f280000100a00 */
[----:B------:R-:W5:Y:S04]  /*7160*/  LDL.64 R128, [R1+0x258] ;  /* 0x0002580001807983 */ /* 0x000f680000100a00 */
[----:B------:R-:W5:Y:S04]  /*7170*/  LDL.64 R130, [R1+0x268] ;  /* 0x0002680001827983 */ /* 0x000f680000100a00 */
[----:B------:R-:W-:Y:S04]  /*7180*/  LDSM.16.MT88.4 R44, [R8+UR6+0x10000] ;  /* 0x01000006082c783b */ /* 0x000fe80008004200 */
[----:B------:R-:W0:Y:S04]  /*7190*/  LDSM.16.M88.4 R16, [R35+UR6] ;  /* 0x000000062310783b */ /* 0x000e280008000200 */
[----:B------:R-:W1:Y:S04]  /*71a0*/  LDSM.16.MT88.4 R28, [R2+UR6+0x10000] ;  /* 0x01000006021c783b */ /* 0x000e680008004200 */
[----:B------:R-:W1:Y:S04]  /*71b0*/  LDSM.16.MT88.4 R20, [R8+UR6+0x10400] ;  /* 0x010400060814783b */ /* 0x000e680008004200 */
[----:B------:R-:W1:Y:S04]  /*71c0*/  LDSM.16.MT88.4 R12, [R2+UR6+0x10400] ;  /* 0x01040006020c783b */ /* 0x000e680008004200 */
[----:B------:R-:W-:Y:S04]  /*71d0*/  LDSM.16.MT88.4 R40, [R8+UR6+0x10800] ;  /* 0x010800060828783b */ /* 0x000fe80008004200 */
[----:B------:R-:W2:Y:S04]  /*71e0*/  LDSM.16.M88.4 R24, [R0+UR6] ;  /* 0x000000060018783b */ /* 0x000ea80008000200 */
[----:B------:R-:W2:Y:S04]  /*71f0*/  LDSM.16.MT88.4 R36, [R2+UR6+0x10800] ;  /* 0x010800060224783b */ /* 0x000ea80008004200 */
[----:B------:R-:W5:Y:S04]  /*7200*/  LDL.64 R132, [R1+0x228] ;  /* 0x0002280001847983 */ /* 0x000f680000100a00 */
[----:B------:R-:W5:Y:S04]  /*7210*/  LDL.64 R120, [R1+0x260] ;  /* 0x0002600001787983 */ /* 0x000f680000100a00 */
[----:B------:R-:W5:Y:S01]  /*7220*/  LDL.64 R134, [R1+0x238] ;  /* 0x0002380001867983 */ /* 0x000f620000100a00 */
[-C--:B0-----:R-:W-:Y:S03]  /*7230*/  HMMA.16816.F32 R44, R44, R16.reuse, RZ ;  /* 0x000000102c2c723c */ /* 0x081fe600000018ff */
[----:B------:R-:W5:Y:S04]  /*7240*/  LDL.64 R160, [R1+0x1d8] ;  /* 0x0001d80001a07983 */ /* 0x000f680000100a00 */
[----:B------:R-:W5:Y:S01]  /*7250*/  LDL.64 R146, [R1+0x1a8] ;  /* 0x0001a80001927983 */ /* 0x000f620000100a00 */
[----:B-1----:R-:W-:Y:S03]  /*7260*/  HMMA.16816.F32 R28, R28, R16, RZ ;  /* 0x000000101c1c723c */ /* 0x002fe600000018ff */
[----:B------:R-:W5:Y:S04]  /*7270*/  LDL.64 R156, [R1+0x188] ;  /* 0x00018800019c7983 */ /* 0x000f680000100a00 */
[----:B------:R-:W5:Y:S04]  /*7280*/  LDL.64 R158, [R1+0x198] ;  /* 0x00019800019e7983 */ /* 0x000f680000100a00 */
[----:B------:R-:W5:Y:S04]  /*7290*/  LDL.64 R164, [R1+0x168] ;  /* 0x0001680001a47983 */ /* 0x000f680000100a00 */
[----:B------:R-:W5:Y:S01]  /*72a0*/  LDL.64 R202, [R1+0x158] ;  /* 0x0001580001ca7983 */ /* 0x000f620000100a00 */
[-C--:B------:R-:W-:Y:S03]  /*72b0*/  HMMA.16816.F32 R20, R20, R18.reuse, R44 ;  /* 0x000000121414723c */ /* 0x080fe6000000182c */
[----:B------:R-:W-:Y:S04]  /*72c0*/  LDSM.16.MT88.4 R44, [R8+UR6+0x11000] ;  /* 0x01100006082c783b */ /* 0x000fe80008004200 */
[----:B------:R-:W5:Y:S01]  /*72d0*/  LDL.64 R194, [R1+0x138] ;  /* 0x0001380001c27983 */ /* 0x000f620000100a00 */
[----:B------:R-:W-:Y:S03]  /*72e0*/  HMMA.16816.F32 R28, R12, R18, R28 ;  /* 0x000000120c1c723c */ /* 0x000fe6000000181c */
[----:B------:R-:W0:Y:S04]  /*72f0*/  LDSM.16.MT88.4 R16, [R8+UR6+0x10c00] ;  /* 0x010c00060810783b */ /* 0x000e280008004200 */
[----:B------:R-:W1:Y:S04]  /*7300*/  LDSM.16.MT88.4 R12, [R2+UR6+0x10c00] ;  /* 0x010c0006020c783b */ /* 0x000e680008004200 */
[----:B------:R-:W5:Y:S04]  /*7310*/  LDL.64 R162, [R1+0x148] ;  /* 0x0001480001a27983 */ /* 0x000f680000100a00 */
[----:B------:R-:W5:Y:S01]  /*7320*/  LDL.64 R208, [R1+0x118] ;  /* 0x0001180001d07983 */ /* 0x000f620000100a00 */
[-C--:B--2---:R-:W-:Y:S03]  /*7330*/  HMMA.16816.F32 R40, R40, R24.reuse, R20 ;  /* 0x000000182828723c */ /* 0x084fe60000001814 */
[----:B------:R-:W2:Y:S04]  /*7340*/  LDSM.16.M88.4 R20, [R35+UR6+0x80] ;  /* 0x000080062314783b */ /* 0x000ea80008000200 */
[----:B------:R-:W5:Y:S01]  /*7350*/  LDL.64 R198, [R1+0x110] ;  /* 0x0001100001c67983 */ /* 0x000f620000100a00 */
[----:B------:R-:W-:Y:S03]  /*7360*/  HMMA.16816.F32 R36, R36, R24, R28 ;  /* 0x000000182424723c */ /* 0x000fe6000000181c */
[----:B------:R-:W2:Y:S04]  /*7370*/  LDSM.16.MT88.4 R28, [R2+UR6+0x11000] ;  /* 0x01100006021c783b */ /* 0x000ea80008004200 */
[----:B------:R-:W5:Y:S01]  /*7380*/  LDL.64 R206, [R1+0x100] ;  /* 0x0001000001ce7983 */ /* 0x000f620000100a00 */
[----:B------:R-:W-:-:S03]  /*7390*/  IMAD.WIDE R140, R7, 0x2, R140 ;  /* 0x00000002078c7825 */ /* 0x000fc600078e028c */
[----:B------:R-:W5:Y:S04]  /*73a0*/  LDL.64 R210, [R1+0x128] ;  /* 0x0001280001d27983 */ /* 0x000f680000100a00 */
[----:B------:R-:W5:Y:S01]  /*73b0*/  LDL.64 R182, [R1+0xf8] ;  /* 0x0000f80001b67983 */ /* 0x000f620000100a00 */
[-C--:B0-----:R-:W-:Y:S03]  /*73c0*/  HMMA.16816.F32 R16, R16, R26.reuse, R40 ;  /* 0x0000001a1010723c */ /* 0x081fe60000001828 */
[----:B------:R-:W-:Y:S04]  /*73d0*/  LDSM.16.MT88.4 R40, [R8+UR6+0x11800] ;  /* 0x011800060828783b */ /* 0x000fe80008004200 */
[----:B------:R-:W5:Y:S01]  /*73e0*/  LDL.64 R212, [R1+0x68] ;  /* 0x0000680001d47983 */ /* 0x000f620000100a00 */
[----:B-1----:R-:W-:Y:S03]  /*73f0*/  HMMA.16816.F32 R36, R12, R26, R36 ;  /* 0x0000001a0c24723c */ /* 0x002fe60000001824 */
[----:B------:R-:W0:Y:S04]  /*7400*/  LDSM.16.MT88.4 R24, [R8+UR6+0x11400] ;  /* 0x011400060818783b */ /* 0x000e280008004200 */
[----:B------:R-:W1:Y:S09]  /*7410*/  LDSM.16.MT88.4 R12, [R2+UR6+0x11400] ;  /* 0x01140006020c783b */ /* 0x000e720008004200 */
[-C--:B--2---:R-:W-:Y:S01]  /*7420*/  HMMA.16816.F32 R44, R44, R20.reuse, R16 ;  /* 0x000000142c2c723c */ /* 0x084fe20000001810 */
[----:B------:R-:W2:Y:S07]  /*7430*/  LDSM.16.M88.4 R16, [R0+UR6+0x80] ;  /* 0x000080060010783b */ /* 0x000eae0008000200 */
[----:B------:R-:W-:Y:S01]  /*7440*/  HMMA.16816.F32 R28, R28, R20, R36 ;  /* 0x000000141c1c723c */ /* 0x000fe20000001824 */
[----:B------:R-:W2:-:S15]  /*7450*/  LDSM.16.MT88.4 R36, [R2+UR6+0x11800] ;  /* 0x011800060224783b */ /* 0x000e9e0008004200 */
[-C--:B0-----:R-:W-:Y:S01]  /*7460*/  HMMA.16816.F32 R24, R24, R22.reuse, R44 ;  /* 0x000000161818723c */ /* 0x081fe2000000182c */
[----:B------:R-:W-:Y:S07]  /*7470*/  LDSM.16.MT88.4 R44, [R8+UR6+0x12000] ;  /* 0x01200006082c783b */ /* 0x000fee0008004200 */
[----:B-1----:R-:W-:Y:S01]  /*7480*/  HMMA.16816.F32 R28, R12, R22, R28 ;  /* 0x000000160c1c723c */ /* 0x002fe2000000181c */
[----:B------:R-:W0:Y:S04]  /*7490*/  LDSM.16.MT88.4 R20, [R8+UR6+0x11c00] ;  /* 0x011c00060814783b */ /* 0x000e280008004200 */
[----:B------:R-:W1:Y:S11]  /*74a0*/  LDSM.16.MT88.4 R12, [R2+UR6+0x11c00] ;  /* 0x011c0006020c783b */ /* 0x000e760008004200 */
        /* <DEDUP_REMOVED lines=12> */
[----:B------:R-:W3:-:S15]  /*7570*/  LDSM.16.MT88.4 R36, [R2+UR6+0x12800] ;  /* 0x012800060224783b */ /* 0x000ede0008004200 */
[-C--:B0-----:R-:W-:Y:S01]  /*7580*/  HMMA.16816.F32 R12, R12, R26.reuse, R44 ;  /* 0x0000001a0c0c723c */ /* 0x081fe2000000182c */
[----:B------:R-:W-:Y:S07]  /*7590*/  LDSM.16.MT88.4 R44, [R2+UR6+0x13000] ;  /* 0x01300006022c783b */ /* 0x000fee0008004200 */
[----:B-1----:R-:W-:Y:S01]  /*75a0*/  HMMA.16816.F32 R24, R16, R26, R28 ;  /* 0x0000001a1018723c */ /* 0x002fe2000000181c */
[----:B------:R-:W0:Y:S04]  /*75b0*/  LDSM.16.MT88.4 R28, [R8+UR6+0x12c00] ;  /* 0x012c0006081c783b */ /* 0x000e280008004200 */
[----:B------:R-:W1:Y:S11]  /*75c0*/  LDSM.16.MT88.4 R16, [R2+UR6+0x12c00] ;  /* 0x012c00060210783b */ /* 0x000e760008004200 */
[-C--:B--2---:R-:W-:Y:S01]  /*75d0*/  HMMA.16816.F32 R40, R40, R20.reuse, R12 ;  /* 0x000000142828723c */ /* 0x084fe2000000180c */
[----:B------:R-:W-:Y:S07]  /*75e0*/  LDSM.16.M88.4 R12, [R35+UR6+0x180] ;  /* 0x00018006230c783b */ /* 0x000fee0008000200 */
[----:B---3--:R-:W-:Y:S01]  /*75f0*/  HMMA.16816.F32 R36, R36, R20, R24 ;  /* 0x000000142424723c */ /* 0x008fe20000001818 */
[----:B------:R-:W2:-:S15]  /*7600*/  LDSM.16.MT88.4 R24, [R8+UR6+0x13000] ;  /* 0x013000060818783b */ /* 0x000e9e0008004200 */
[-C--:B0-----:R-:W-:Y:S01]  /*7610*/  HMMA.16816.F32 R28, R28, R22.reuse, R40 ;  /* 0x000000161c1c723c */ /* 0x081fe20000001828 */
[----:B------:R-:W-:Y:S07]  /*7620*/  LDSM.16.MT88.4 R40, [R2+UR6+0x13800] ;  /* 0x013800060228783b */ /* 0x000fee0008004200 */
[----:B-1----:R-:W-:Y:S01]  /*7630*/  HMMA.16816.F32 R36, R16, R22, R36 ;  /* 0x000000161024723c */ /* 0x002fe20000001824 */
[----:B------:R-:W0:Y:S04]  /*7640*/  LDSM.16.MT88.4 R16, [R8+UR6+0x13400] ;  /* 0x013400060810783b */ /* 0x000e280008004200 */
[----:B------:R-:W1:Y:S11]  /*7650*/  LDSM.16.MT88.4 R20, [R2+UR6+0x13400] ;  /* 0x013400060214783b */ /* 0x000e760008004200 */
[-C--:B--2---:R-:W-:Y:S01]  /*7660*/  HMMA.16816.F32 R24, R24, R12.reuse, R28 ;  /* 0x0000000c1818723c */ /* 0x084fe2000000181c */
[----:B------:R-:W-:Y:S07]  /*7670*/  LDSM.16.M88.4 R28, [R0+UR6+0x180] ;  /* 0x00018006001c783b */ /* 0x000fee0008000200 */
        /* <DEDUP_REMOVED lines=15> */
[----:B------:R-:W-:Y:S11]  /*7770*/  LDSM.16.MT88.4 R28, [R8+UR6+0x14800] ;  /* 0x01480006081c783b */ /* 0x000ff60008004200 */
[-C--:B--2---:R-:W-:Y:S01]  /*7780*/  HMMA.16816.F32 R16, R24, R36.reuse, R16 ;  /* 0x000000241810723c */ /* 0x084fe20000001810 */
[----:B------:R-:W1:Y:S07]  /*7790*/  LDSM.16.M88.4 R24, [R0+UR6+0x200] ;  /* 0x000200060018783b */ /* 0x000e6e0008000200 */
[----:B---3--:R-:W-:Y:S01]  /*77a0*/  HMMA.16816.F32 R44, R40, R36, R44 ;  /* 0x00000024282c723c */ /* 0x008fe2000000182c */
[----:B------:R-:W2:-:S15]  /*77b0*/  LDSM.16.MT88.4 R40, [R2+UR6+0x14800] ;  /* 0x014800060228783b */ /* 0x000e9e0008004200 */
[-C--:B0-----:R-:W-:Y:S01]  /*77c0*/  HMMA.16816.F32 R12, R12, R38.reuse, R16 ;  /* 0x000000260c0c723c */ /* 0x081fe20000001810 */
[----:B------:R-:W-:Y:S07]  /*77d0*/  LDSM.16.MT88.4 R16, [R2+UR6+0x14c00] ;  /* 0x014c00060210783b */ /* 0x000fee0008004200 */
[----:B------:R-:W-:Y:S01]  /*77e0*/  HMMA.16816.F32 R44, R20, R38, R44 ;  /* 0x00000026142c723c */ /* 0x000fe2000000182c */
[----:B------:R-:W0:Y:S04]  /*77f0*/  LDSM.16.MT88.4 R20, [R8+UR6+0x14c00] ;  /* 0x014c00060814783b */ /* 0x000e280008004200 */
[----:B------:R-:W-:Y:S11]  /*7800*/  LDSM.16.M88.4 R36, [R35+UR6+0x280] ;  /* 0x000280062324783b */ /* 0x000ff60008000200 */
[-C--:B-1----:R-:W-:Y:S01]  /*7810*/  HMMA.16816.F32 R12, R28, R24.reuse, R12 ;  /* 0x000000181c0c723c */ /* 0x082fe2000000180c */
[----:B------:R-:W1:Y:S07]  /*7820*/  LDSM.16.MT88.4 R28, [R8+UR6+0x15000] ;  /* 0x01500006081c783b */ /* 0x000e6e0008004200 */
[----:B--2---:R-:W-:Y:S01]  /*7830*/  HMMA.16816.F32 R44, R40, R24, R44 ;  /* 0x00000018282c723c */ /* 0x004fe2000000182c */
[----:B------:R-:W2:-:S15]  /*7840*/  LDSM.16.MT88.4 R40, [R2+UR6+0x15000] ;  /* 0x015000060228783b */ /* 0x000e9e0008004200 */
[-C--:B0-----:R-:W-:Y:S01]  /*7850*/  HMMA.16816.F32 R12, R20, R26.reuse, R12 ;  /* 0x0000001a140c723c */ /* 0x081fe2000000180c */
[----:B------:R-:W0:Y:S07]  /*7860*/  LDSM.16.MT88.4 R20, [R8+UR6+0x15400] ;  /* 0x015400060814783b */ /* 0x000e2e0008004200 */
[----:B------:R-:W-:Y:S01]  /*7870*/  HMMA.16816.F32 R44, R16, R26, R44 ;  /* 0x0000001a102c723c */ /* 0x000fe2000000182c */
[----:B------:R-:W3:Y:S04]  /*7880*/  LDSM.16.MT88.4 R16, [R2+UR6+0x15400] ;  /* 0x015400060210783b */ /* 0x000ee80008004200 */
[----:B------:R-:W-:Y:S11]  /*7890*/  LDSM.16.MT88.4 R24, [R8+UR6+0x15800] ;  /* 0x015800060818783b */ /* 0x000ff60008004200 */
[-C--:B-1----:R-:W-:Y:S01]  /*78a0*/  HMMA.16816.F32 R12, R28, R36.reuse, R12 ;  /* 0x000000241c0c723c */ /* 0x082fe2000000180c */
[----:B------:R-:W1:Y:S07]  /*78b0*/  LDSM.16.M88.4 R28, [R0+UR6+0x280] ;  /* 0x00028006001c783b */ /* 0x000e6e0008000200 */
[----:B--2---:R-:W-:Y:S01]  /*78c0*/  HMMA.16816.F32 R44, R40, R36, R44 ;  /* 0x00000024282c723c */ /* 0x004fe2000000182c */
[----:B------:R-:W2:-:S15]  /*78d0*/  LDSM.16.MT88.4 R40, [R2+UR6+0x15800] ;  /* 0x015800060228783b */ /* 0x000e9e0008004200 */
[-C--:B0-----:R-:W-:Y:S01]  /*78e0*/  HMMA.16816.F32 R12, R20, R38.reuse, R12 ;  /* 0x00000026140c723c */ /* 0x081fe2000000180c */
[----:B------:R-:W-:Y:S07]  /*78f0*/  LDSM.16.MT88.4 R20, [R2+UR6+0x15c00] ;  /* 0x015c00060214783b */ /* 0x000fee0008004200 */
[----:B---3--:R-:W-:Y:S01]  /*7900*/  HMMA.16816.F32 R44, R16, R38, R44 ;  /* 0x00000026102c723c */ /* 0x008fe2000000182c */
[----:B------:R-:W0:Y:S04]  /*7910*/  LDSM.16.MT88.4 R16, [R8+UR6+0x15c00] ;  /* 0x015c00060810783b */ /* 0x000e280008004200 */
[----:B------:R-:W-:Y:S11]  /*7920*/  LDSM.16.MT88.4 R36, [R8+UR6+0x16000] ;  /* 0x016000060824783b */ /* 0x000ff60008004200 */
[-C--:B-1----:R-:W-:Y:S01]  /*7930*/  HMMA.16816.F32 R12, R24, R28.reuse, R12 ;  /* 0x0000001c180c723c */ /* 0x082fe2000000180c */
[----:B------:R-:W1:Y:S04]  /*7940*/  LDSM.16.M88.4 R24, [R35+UR6+0x300] ;  /* 0x000300062318783b */ /* 0x000e680008000200 */
[----:B------:R-:W-:Y:S03]  /*7950*/  LDSM.16.M88.4 R32, [R35+UR6+0x380] ;  /* 0x000380062320783b */ /* 0x000fe60008000200 */
        /* <DEDUP_REMOVED lines=15> */
[----:B------:R-:W3:Y:S11]  /*7a50*/  LDSM.16.MT88.4 R24, [R8+UR6+0x17000] ;  /* 0x017000060818783b */ /* 0x000ef60008004200 */
[-C--:B-1----:R-:W-:Y:S01]  /*7a60*/  HMMA.16816.F32 R12, R28, R36.reuse, R12 ;  /* 0x000000241c0c723c */ /* 0x082fe2000000180c */
[----:B------:R-:W1:Y:S07]  /*7a70*/  LDSM.16.MT88.4 R28, [R2+UR6+0x17000] ;  /* 0x01700006021c783b */ /* 0x000e6e0008004200 */
[----:B--2---:R-:W-:Y:S01]  /*7a80*/  HMMA.16816.F32 R40, R44, R36, R40 ;  /* 0x000000242c28723c */ /* 0x004fe20000001828 */
[----:B------:R-:W-:Y:S01]  /*7a90*/  LOP3.LUT R191, R191, 0xe0, RZ, 0xc0, !PT ;  /* 0x000000e0bfbf7812 */ /* 0x000fe200078ec0ff */
[----:B------:R-:W2:Y:S04]  /*7aa0*/  LDL.64 R44, [R1+0x2f8] ;  /* 0x0002f800012c7983 */ /* 0x000ea80000100a00 */
[----:B------:R-:W4:Y:S10]  /*7ab0*/  LDL.64 R46, [R1+0x308] ;  /* 0x00030800012e7983 */ /* 0x000f340000100a00 */
[-C--:B0-----:R-:W-:Y:S01]  /*7ac0*/  HMMA.16816.F32 R12, R20, R38.reuse, R12 ;  /* 0x00000026140c723c */ /* 0x081fe2000000180c */
[----:B------:R-:W0:Y:S07]  /*7ad0*/  LDSM.16.MT88.4 R20, [R8+UR6+0x17400] ;  /* 0x017400060814783b */ /* 0x000e2e0008004200 */
[----:B------:R-:W-:Y:S01]  /*7ae0*/  HMMA.16816.F32 R40, R16, R38, R40 ;  /* 0x000000261028723c */ /* 0x000fe20000001828 */
[----:B------:R-:W5:Y:S04]  /*7af0*/  LDSM.16.MT88.4 R16, [R2+UR6+0x17400] ;  /* 0x017400060210783b */ /* 0x000f680008004200 */
[----:B------:R-:W-:Y:S04]  /*7b00*/  LDSM.16.MT88.4 R36, [R8+UR6+0x17800] ;  /* 0x017800060824783b */ /* 0x000fe80008004200 */
[----:B------:R-:W-:Y:S07]  /*7b10*/  LDSM.16.MT88.4 R8, [R8+UR6+0x17c00] ;  /* 0x017c00060808783b */ /* 0x000fee0008004200 */
[-C--:B---3--:R-:W-:Y:S01]  /*7b20*/  HMMA.16816.F32 R12, R24, R32.reuse, R12 ;  /* 0x00000020180c723c */ /* 0x088fe2000000180c */
[----:B------:R-:W3:Y:S07]  /*7b30*/  LDSM.16.M88.4 R24, [R0+UR6+0x380] ;  /* 0x000380060018783b */ /* 0x000eee0008000200 */
[----:B-1----:R-:W-:Y:S01]  /*7b40*/  HMMA.16816.F32 R28, R28, R32, R40 ;  /* 0x000000201c1c723c */ /* 0x002fe20000001828 */
[----:B------:R-:W1:Y:S04]  /*7b50*/  LDSM.16.MT88.4 R40, [R2+UR6+0x17800] ;  /* 0x017800060228783b */ /* 0x000e680008004200 */
[----:B------:R-:W2:Y:S11]  /*7b60*/  LDL.64 R32, [R1+0x2e0] ;  /* 0x0002e00001207983 */ /* 0x000eb60000100a00 */
[-C--:B0-----:R-:W-:Y:S01]  /*7b70*/  HMMA.16816.F32 R12, R20, R34.reuse, R12 ;  /* 0x00000022140c723c */ /* 0x081fe2000000180c */
[----:B------:R-:W0:Y:S07]  /*7b80*/  LDSM.16.MT88.4 R20, [R2+UR6+0x17c00] ;  /* 0x017c00060214783b */ /* 0x000e2e0008004200 */
[----:B-----5:R-:W-:Y:S01]  /*7b90*/  HMMA.16816.F32 R16, R16, R34, R28 ;  /* 0x000000221010723c */ /* 0x020fe2000000181c */
[----:B------:R-:W5:Y:S04]  /*7ba0*/  LDL.64 R30, [R1+0x320] ;  /* 0x00032000011e7983 */ /* 0x000f680000100a00 */
[----:B------:R-:W4:Y:S04]  /*7bb0*/  LDL.64 R28, [R1+0x310] ;  /* 0x00031000011c7983 */ /* 0x000f280000100a00 */
[----:B------:R-:W2:Y:S07]  /*7bc0*/  LDL.64 R34, [R1+0x2f0] ;  /* 0x0002f00001227983 */ /* 0x000eae0000100a00 */
[-C--:B---3--:R-:W-:Y:S01]  /*7bd0*/  HMMA.16816.F32 R12, R36, R24.reuse, R12 ;  /* 0x00000018240c723c */ /* 0x088fe2000000180c */
[----:B------:R-:W3:Y:S04]  /*7be0*/  LDL.64 R38, [R1+0x318] ;  /* 0x0003180001267983 */ /* 0x000ee80000100a00 */
[----:B------:R-:W3:Y:S03]  /*7bf0*/  LDL.64 R36, [R1+0x300] ;  /* 0x0003000001247983 */ /* 0x000ee60000100a00 */
[----:B-1----:R-:W-:-:S15]  /*7c00*/  HMMA.16816.F32 R40, R40, R24, R16 ;  /* 0x000000182828723c */ /* 0x002fde0000001810 */
[----:B------:R-:W-:-:S01]  /*7c10*/  NOP ;  /* 0x0000000000007918 */ /* 0x000fc20000000000 */
[-C--:B------:R-:W-:Y:S08]  /*7c20*/  HMMA.16816.F32 R16, R8, R26.reuse, R12 ;  /* 0x0000001a0810723c */ /* 0x080ff0000000180c */
[----:B0-----:R-:W-:Y:S01]  /*7c30*/  HMMA.16816.F32 R12, R20, R26, R40 ;  /* 0x0000001a140c723c */ /* 0x001fe20000001828 */
[----:B------:R-:W-:Y:S01]  /*7c40*/  SHF.R.U32.HI R10, RZ, 0x3, R193 ;  /* 0x00000003ff0a7819 */ /* 0x000fe200000116c1 */
[----:B------:R-:W3:Y:S01]  /*7c50*/  LDL.64 R42, [R1+0x2e8] ;  /* 0x0002e800012a7983 */ /* 0x000ee20000100a00 */
[----:B------:R-:W-:-:S13]  /*7c60*/  BAR.SYNC.DEFER_BLOCKING 0x0 ;  /* 0x0000000000007b1d */ /* 0x000fda0000010000 */
[----:B------:R-:W-:Y:S01]  /*7c70*/  FMUL R22, R16, UR9 ;  /* 0x0000000910167c20 */ /* 0x000fe20008400000 */
[----:B------:R-:W-:Y:S01]  /*7c80*/  FMUL R9, R17, UR9 ;  /* 0x0000000911097c20 */ /* 0x000fe20008400000 */
[----:B------:R-:W-:Y:S01]  /*7c90*/  FMUL R21, R18, UR9 ;  /* 0x0000000912157c20 */ /* 0x000fe20008400000 */
[----:B------:R-:W-:Y:S01]  /*7ca0*/  FMUL R8, R19, UR9 ;  /* 0x0000000913087c20 */ /* 0x000fe20008400000 */
[----:B------:R-:W-:Y:S01]  /*7cb0*/  VIADD R23, R191, UR6 ;  /* 0x00000006bf177c36 */ /* 0x000fe20008000000 */
[----:B------:R-:W3:Y:S03]  /*7cc0*/  LDL.64 R40, [R1+0x2d0] ;  /* 0x0002d00001287983 */ /* 0x000ee60000100a00 */
[----:B------:R-:W-:Y:S01]  /*7cd0*/  FMUL R20, R12, UR9 ;  /* 0x000000090c147c20 */ /* 0x000fe20008400000 */
[----:B------:R-:W-:Y:S01]  /*7ce0*/  FMUL R2, R13, UR9 ;  /* 0x000000090d027c20 */ /* 0x000fe20008400000 */
[----:B------:R-:W-:Y:S01]  /*7cf0*/  FMUL R11, R14, UR9 ;  /* 0x000000090e0b7c20 */ /* 0x000fe20008400000 */
[----:B------:R-:W-:Y:S01]  /*7d00*/  FMUL R0, R15, UR9 ;  /* 0x000000090f007c20 */ /* 0x000fe20008400000 */
[----:B------:R-:W-:-:S02]  /*7d10*/  FMNMX R22, R22, R9, !PT ;  /* 0x0000000916167209 */ /* 0x000fc40007800000 */
[----:B------:R-:W-:Y:S02]  /*7d20*/  FMNMX R21, R21, R8, !PT ;  /* 0x0000000815157209 */ /* 0x000fe40007800000 */
[----:B------:R-:W-:Y:S02]  /*7d30*/  FMNMX R20, R20, R2, !PT ;  /* 0x0000000214147209 */ /* 0x000fe40007800000 */
[----:B------:R-:W-:Y:S01]  /*7d40*/  FMNMX R11, R11, R0, !PT ;  /* 0x000000000b0b7209 */ /* 0x000fe20007800000 */
[----:B------:R-:W0:Y:S04]  /*7d50*/  SHFL.BFLY PT, R9, R22, 0x2, 0x1f ;  /* 0x0c401f0016097f89 */ /* 0x000e2800000e0000 */
[----:B------:R-:W1:Y:S04]  /*7d60*/  SHFL.BFLY PT, R8, R21, 0x2, 0x1f ;  /* 0x0c401f0015087f89 */ /* 0x000e6800000e0000 */
[----:B------:R-:W1:Y:S04]  /*7d70*/  SHFL.BFLY PT, R2, R20, 0x2, 0x1f ;  /* 0x0c401f0014027f89 */ /* 0x000e6800000e0000 */
[----:B------:R-:W1:Y:S01]  /*7d80*/  SHFL.BFLY PT, R0, R11, 0x2, 0x1f ;  /* 0x0c401f000b007f89 */ /* 0x000e6200000e0000 */
[----:B0-----:R-:W-:-:S02]  /*7d90*/  FMNMX R22, R22, R9, !PT ;  /* 0x0000000916167209 */ /* 0x001fc40007800000 */
[----:B-1----:R-:W-:Y:S02]  /*7da0*/  FMNMX R21, R21, R8, !PT ;  /* 0x0000000815157209 */ /* 0x002fe40007800000 */
[----:B------:R-:W-:Y:S02]  /*7db0*/  FMNMX R20, R20, R2, !PT ;  /* 0x0000000214147209 */ /* 0x000fe40007800000 */
[----:B------:R-:W-:Y:S01]  /*7dc0*/  FMNMX R11, R11, R0, !PT ;  /* 0x000000000b0b7209 */ /* 0x000fe20007800000 */
[----:B------:R-:W0:Y:S04]  /*7dd0*/  SHFL.BFLY PT, R2, R22, 0x1, 0x1f ;  /* 0x0c201f0016027f89 */ /* 0x000e2800000e0000 */
[----:B------:R-:W1:Y:S04]  /*7de0*/  SHFL.BFLY PT, R8, R21, 0x1, 0x1f ;  /* 0x0c201f0015087f89 */ /* 0x000e6800000e0000 */
[----:B------:R-:W1:Y:S04]  /*7df0*/  SHFL.BFLY PT, R0, R20, 0x1, 0x1f ;  /* 0x0c201f0014007f89 */ /* 0x000e6800000e0000 */
[----:B------:R-:W1:Y:S01]  /*7e00*/  SHFL.BFLY PT, R9, R11, 0x1, 0x1f ;  /* 0x0c201f000b097f89 */ /* 0x000e6200000e0000 */
[----:B------:R-:W-:-:S04]  /*7e10*/  LOP3.LUT R10, R10, 0x1c, RZ, 0xc0, !PT ;  /* 0x0000001c0a0a7812 */ /* 0x000fc800078ec0ff */
[----:B------:R-:W-:Y:S02]  /*7e20*/  IADD3 R10, R23, R10, RZ ;  /* 0x0000000a170a7210 */ /* 0x000fe40007ffe0ff */
[----:B0-----:R-:W-:Y:S02]  /*7e30*/  FMNMX R2, R22, R2, !PT ;  /* 0x0000000216027209 */ /* 0x001fe40007800000 */
[----:B-1----:R-:W-:Y:S02]  /*7e40*/  FMNMX R8, R21, R8, !PT ;  /* 0x0000000815087209 */ /* 0x002fe40007800000 */
[----:B------:R-:W-:Y:S02]  /*7e50*/  FMNMX R0, R20, R0, !PT ;  /* 0x0000000014007209 */ /* 0x000fe40007800000 */
[----:B------:R-:W-:Y:S01]  /*7e60*/  FMNMX R9, R11, R9, !PT ;  /* 0x000000090b097209 */ /* 0x000fe20007800000 */
[----:B------:R-:W-:Y:S04]  /*7e70*/  @!P1 STS [R10], R2 ;  /* 0x000000020a009388 */ /* 0x000fe80000000800 */
[----:B------:R-:W-:Y:S04]  /*7e80*/  @!P1 STS [R10+0x100], R8 ;  /* 0x000100080a009388 */ /* 0x000fe80000000800 */
[----:B------:R-:W-:Y:S04]  /*7e90*/  @!P1 STS [R10+0x200], R0 ;  /* 0x000200000a009388 */ /* 0x000fe80000000800 */
[----:B------:R-:W-:Y:S01]  /*7ea0*/  @!P1 STS [R10+0x300], R9 ;  /* 0x000300090a009388 */ /* 0x000fe20000000800 */
[----:B------:R-:W-:Y:S01]  /*7eb0*/  BAR.SYNC.DEFER_BLOCKING 0x0 ;  /* 0x0000000000007b1d */ /* 0x000fe20000010000 */
[----:B------:R-:W-:-:S05]  /*7ec0*/  LEA R20, R193, UR6, 0x2 ;  /* 0x00000006c1147c11 */ /* 0x000fca000f8e10ff */
[----:B------:R-:W0:Y:S04]  /*7ed0*/  LDS R0, [R20] ;  /* 0x0000000014007984 */ /* 0x000e280000000800 */
[----:B0-----:R-:W0:Y:S02]  /*7ee0*/  SHFL.BFLY PT, R2, R0, 0x4, 0x1f ;  /* 0x0c801f0000027f89 */ /* 0x001e2400000e0000 */
[----:B0-----:R-:W-:-:S05]  /*7ef0*/  FMNMX R2, R0, R2, !PT ;  /* 0x0000000200027209 */ /* 0x001fca0007800000 */
[----:B------:R-:W0:Y:S02]  /*7f00*/  SHFL.BFLY PT, R0, R2, 0x2, 0x1f ;  /* 0x0c401f0002007f89 */ /* 0x000e2400000e0000 */
[----:B0-----:R-:W-:-:S05]  /*7f10*/  FMNMX R0, R2, R0, !PT ;  /* 0x0000000002007209 */ /* 0x001fca0007800000 */
[----:B------:R-:W0:Y:S02]  /*7f20*/  SHFL.BFLY PT, R2, R0, 0x1, 0x1f ;  /* 0x0c201f0000027f89 */ /* 0x000e2400000e0000 */
[----:B0-----:R-:W-:-:S05]  /*7f30*/  FMNMX R2, R0, R2, !PT ;  /* 0x0000000200027209 */ /* 0x001fca0007800000 */
[----:B------:R-:W-:Y:S01]  /*7f40*/  @!P0 STS [R20], R2 ;  /* 0x0000000214008388 */ /* 0x000fe20000000800 */
[----:B------:R-:W-:Y:S06]  /*7f50*/  BAR.SYNC.DEFER_BLOCKING 0x0 ;  /* 0x0000000000007b1d */ /* 0x000fec0000010000 */
[----:B------:R-:W0:Y:S04]  /*7f60*/  LDS R2, [R191+UR6+0x200] ;  /* 0x00020006bf027984 */ /* 0x000e280008000800 */
[----:B------:R-:W1:Y:S04]  /*7f70*/  LDS R9, [R191+UR6] ;  /* 0x00000006bf097984 */ /* 0x000e680008000800 */
[----:B------:R-:W5:Y:S04]  /*7f80*/  LDS R8, [R191+UR6+0x100] ;  /* 0x00010006bf087984 */ /* 0x000f680008000800 */
[----:B------:R-:W4:Y:S01]  /*7f90*/  LDS R0, [R191+UR6+0x300] ;  /* 0x00030006bf007984 */ /* 0x000f220008000800 */
[----:B0-----:R-:W-:-:S02]  /*7fa0*/  FMNMX R2, R2, R4, !PT ;  /* 0x0000000402027209 */ /* 0x001fc40007800000 */
[----:B-1----:R-:W-:Y:S02]  /*7fb0*/  FMNMX R9, R9, R172, !PT ;  /* 0x000000ac09097209 */ /* 0x002fe40007800000 */
[----:B-----5:R-:W-:Y:S02]  /*7fc0*/  FMNMX R8, R8, R5, !PT ;  /* 0x0000000508087209 */ /* 0x020fe40007800000 */
[----:B----4-:R-:W-:Y:S01]  /*7fd0*/  FMNMX R0, R0, R3, !PT ;  /* 0x0000000300007209 */ /* 0x010fe20007800000 */
[--C-:B------:R-:W-:Y:S01]  /*7fe0*/  FFMA R12, R12, UR9, -R2.reuse ;  /* 0x000000090c0c7c23 */ /* 0x100fe20008000802 */
[----:B------:R-:W-:Y:S01]  /*7ff0*/  FFMA R13, R13, UR9, -R2 ;  /* 0x000000090d0d7c23 */ /* 0x000fe20008000802 */
[--C-:B------:R-:W-:Y:S01]  /*8000*/  FFMA R16, R16, UR9, -R9.reuse ;  /* 0x0000000910107c23 */ /* 0x100fe20008000809 */
[----:B------:R-:W-:Y:S01]  /*8010*/  FFMA R17, R17, UR9, -R9 ;  /* 0x0000000911117c23 */ /* 0x000fe20008000809 */
[--C-:B------:R-:W-:Y:S01]  /*8020*/  FFMA R18, R18, UR9, -R8.reuse ;  /* 0x0000000912127c23 */ /* 0x100fe20008000808 */
[----:B------:R-:W-:Y:S01]  /*8030*/  FFMA R19, R19, UR9, -R8 ;  /* 0x0000000913137c23 */ /* 0x000fe20008000808 */
[--C-:B------:R-:W-:Y:S01]  /*8040*/  FFMA R14, R14, UR9, -R0.reuse ;  /* 0x000000090e0e7c23 */ /* 0x100fe20008000800 */
[----:B------:R-:W-:Y:S01]  /*8050*/  FFMA R15, R15, UR9, -R0 ;  /* 0x000000090f0f7c23 */ /* 0x000fe20008000800 */
[----:B------:R-:W-:Y:S01]  /*8060*/  FMUL R12, R12, 1.4426950216293334961 ;  /* 0x3fb8aa3b0c0c7820 */ /* 0x000fe20000400000 */
[----:B------:R-:W-:Y:S01]  /*8070*/  FMUL R13, R13, 1.4426950216293334961 ;  /* 0x3fb8aa3b0d0d7820 */ /* 0x000fe20000400000 */
[----:B------:R-:W-:Y:S01]  /*8080*/  FMUL R16, R16, 1.4426950216293334961 ;  /* 0x3fb8aa3b10107820 */ /* 0x000fe20000400000 */
[----:B------:R-:W-:Y:S01]  /*8090*/  FMUL R17, R17, 1.4426950216293334961 ;  /* 0x3fb8aa3b11117820 */ /* 0x000fe20000400000 */
[----:B------:R-:W-:Y:S01]  /*80a0*/  FMUL R18, R18, 1.4426950216293334961 ;  /* 0x3fb8aa3b12127820 */ /* 0x000fe20000400000 */
[----:B------:R-:W-:Y:S01]  /*80b0*/  FMUL R19, R19, 1.4426950216293334961 ;  /* 0x3fb8aa3b13137820 */ /* 0x000fe20000400000 */
[----:B------:R-:W-:Y:S01]  /*80c0*/  FMUL R14, R14, 1.4426950216293334961 ;  /* 0x3fb8aa3b0e0e7820 */ /* 0x000fe20000400000 */
[----:B------:R-:W-:Y:S01]  /*80d0*/  FMUL R15, R15, 1.4426950216293334961 ;  /* 0x3fb8aa3b0f0f7820 */ /* 0x000fe20000400000 */
[----:B------:R-:W-:Y:S08]  /*80e0*/  MUFU.EX2 R173, R12 ;  /* 0x0000000c00ad7308 */ /* 0x000ff00000000800 */
[----:B------:R-:W0:Y:S08]  /*80f0*/  MUFU.EX2 R170, R13 ;  /* 0x0000000d00aa7308 */ /* 0x000e300000000800 */
[----:B------:R-:W-:Y:S08]  /*8100*/  MUFU.EX2 R181, R16 ;  /* 0x0000001000b57308 */ /* 0x000ff00000000800 */
[----:B------:R-:W1:Y:S08]  /*8110*/  MUFU.EX2 R179, R17 ;  /* 0x0000001100b37308 */ /* 0x000e700000000800 */
[----:B------:R-:W-:Y:S08]  /*8120*/  MUFU.EX2 R177, R18 ;  /* 0x0000001200b17308 */ /* 0x000ff00000000800 */
[----:B------:R-:W4:Y:S08]  /*8130*/  MUFU.EX2 R175, R19 ;  /* 0x0000001300af7308 */ /* 0x000f300000000800 */
[----:B------:R0:W-:Y:S08]  /*8140*/  MUFU.EX2 R168, R14 ;  /* 0x0000000e00a87308 */ /* 0x0001f00000000800 */
[----:B------:R4:W5:Y:S01]  /*8150*/  MUFU.EX2 R166, R15 ;  /* 0x0000000f00a67308 */ /* 0x0009620000000800 */
[----:B0-----:R-:W-:Y:S01]  /*8160*/  FADD R14, R173, R170 ;  /* 0x000000aaad0e7221 */ /* 0x001fe20000000000 */
[----:B-1----:R-:W-:Y:S01]  /*8170*/  FADD R17, R181, R179 ;  /* 0x000000b3b5117221 */ /* 0x002fe20000000000 */
[----:B----4-:R-:W-:-:S03]  /*8180*/  FADD R15, R177, R175 ;  /* 0x000000afb10f7221 */ /* 0x010fc60000000000 */
[----:B------:R-:W0:Y:S01]  /*8190*/  SHFL.BFLY PT, R11, R14, 0x2, 0x1f ;  /* 0x0c401f000e0b7f89 */ /* 0x000e2200000e0000 */
[----:B-----5:R-:W-:-:S03]  /*81a0*/  FADD R13, R168, R166 ;  /* 0x000000a6a80d7221 */ /* 0x020fc60000000000 */
[----:B------:R-:W1:Y:S04]  /*81b0*/  SHFL.BFLY PT, R18, R17, 0x2, 0x1f ;  /* 0x0c401f0011127f89 */ /* 0x000e6800000e0000 */
[----:B------:R-:W4:Y:S04]  /*81c0*/  SHFL.BFLY PT, R16, R15, 0x2, 0x1f ;  /* 0x0c401f000f107f89 */ /* 0x000f2800000e0000 */
[----:B------:R-:W5:Y:S01]  /*81d0*/  SHFL.BFLY PT, R12, R13, 0x2, 0x1f ;  /* 0x0c401f000d0c7f89 */ /* 0x000f6200000e0000 */
[----:B0-----:R-:W-:Y:S01]  /*81e0*/  FADD R11, R14, R11 ;  /* 0x0000000b0e0b7221 */ /* 0x001fe20000000000 */
[----:B-1----:R-:W-:Y:S01]  /*81f0*/  FADD R18, R17, R18 ;  /* 0x0000001211127221 */ /* 0x002fe20000000000 */
[----:B----4-:R-:W-:Y:S01]  /*8200*/  FADD R16, R15, R16 ;  /* 0x000000100f107221 */ /* 0x010fe20000000000 */
[----:B-----5:R-:W-:-:S03]  /*8210*/  FADD R14, R13, R12 ;  /* 0x0000000c0d0e7221 */ /* 0x020fc60000000000 */
[----:B------:R-:W0:Y:S04]  /*8220*/  SHFL.BFLY PT, R17, R18, 0x1, 0x1f ;  /* 0x0c201f0012117f89 */ /* 0x000e2800000e0000 */
[----:B------:R-:W1:Y:S04]  /*8230*/  SHFL.BFLY PT, R15, R16, 0x1, 0x1f ;  /* 0x0c201f00100f7f89 */ /* 0x000e6800000e0000 */
[----:B------:R-:W4:Y:S04]  /*8240*/  SHFL.BFLY PT, R13, R11, 0x1, 0x1f ;  /* 0x0c201f000b0d7f89 */ /* 0x000f2800000e0000 */
[----:B------:R-:W5:Y:S01]  /*8250*/  SHFL.BFLY PT, R12, R14, 0x1, 0x1f ;  /* 0x0c201f000e0c7f89 */ /* 0x000f6200000e0000 */
[----:B0-----:R-:W-:Y:S01]  /*8260*/  FADD R17, R18, R17 ;  /* 0x0000001112117221 */ /* 0x001fe20000000000 */
[----:B------:R-:W-:Y:S01]  /*8270*/  BAR.SYNC.DEFER_BLOCKING 0x0 ;  /* 0x0000000000007b1d */ /* 0x000fe20000010000 */
[----:B-1----:R-:W-:Y:S01]  /*8280*/  FADD R15, R16, R15 ;  /* 0x0000000f100f7221 */ /* 0x002fe20000000000 */
[----:B----4-:R-:W-:Y:S01]  /*8290*/  FADD R13, R11, R13 ;  /* 0x0000000d0b0d7221 */ /* 0x010fe20000000000 */
[----:B-----5:R-:W-:-:S03]  /*82a0*/  FADD R12, R14, R12 ;  /* 0x0000000c0e0c7221 */ /* 0x020fc60000000000 */
[----:B------:R-:W-:Y:S04]  /*82b0*/  @!P1 STS [R10], R17 ;  /* 0x000000110a009388 */ /* 0x000fe80000000800 */
[----:B------:R-:W-:Y:S04]  /*82c0*/  @!P1 STS [R10+0x100], R15 ;  /* 0x0001000f0a009388 */ /* 0x000fe80000000800 */
[----:B------:R-:W-:Y:S04]  /*82d0*/  @!P1 STS [R10+0x200], R13 ;  /* 0x0002000d0a009388 */ /* 0x000fe80000000800 */
[----:B------:R-:W-:Y:S01]  /*82e0*/  @!P1 STS [R10+0x300], R12 ;  /* 0x0003000c0a009388 */ /* 0x000fe20000000800 */
[----:B------:R-:W-:Y:S06]  /*82f0*/  BAR.SYNC.DEFER_BLOCKING 0x0 ;  /* 0x0000000000007b1d */ /* 0x000fec0000010000 */
[----:B------:R-:W0:Y:S04]  /*8300*/  LDS R10, [R20] ;  /* 0x00000000140a7984 */ /* 0x000e280000000800 */
[----:B0-----:R-:W0:Y:S02]  /*8310*/  SHFL.BFLY PT, R11, R10, 0x4, 0x1f ;  /* 0x0c801f000a0b7f89 */ /* 0x001e2400000e0000 */
[----:B0-----:R-:W-:-:S05]  /*8320*/  FADD R11, R10, R11 ;  /* 0x0000000b0a0b7221 */ /* 0x001fca0000000000 */
[----:B------:R-:W0:Y:S02]  /*8330*/  SHFL.BFLY PT, R10, R11, 0x2, 0x1f ;  /* 0x0c401f000b0a7f89 */ /* 0x000e2400000e0000 */
[----:B0-----:R-:W-:-:S05]  /*8340*/  FADD R10, R11, R10 ;  /* 0x0000000a0b0a7221 */ /* 0x001fca0000000000 */
[----:B------:R-:W0:Y:S02]  /*8350*/  SHFL.BFLY PT, R14, R10, 0x1, 0x1f ;  /* 0x0c201f000a0e7f89 */ /* 0x000e2400000e0000 */
[----:B0-----:R-:W-:-:S05]  /*8360*/  FADD R14, R10, R14 ;  /* 0x0000000e0a0e7221 */ /* 0x001fca0000000000 */
[----:B------:R0:W-:Y:S01]  /*8370*/  @!P0 STS [R20], R14 ;  /* 0x0000000e14008388 */ /* 0x0001e20000000800 */
[C---:B------:R-:W-:Y:S01]  /*8380*/  IMAD.WIDE R10, R7.reuse, 0x2, R142 ;  /* 0x00000002070a7825 */ /* 0x040fe200078e028e */
[----:B------:R-:W-:Y:S03]  /*8390*/  BAR.SYNC.DEFER_BLOCKING 0x0 ;  /* 0x0000000000007b1d */ /* 0x000fe60000010000 */
[----:B------:R-:W-:-:S04]  /*83a0*/  IMAD.WIDE R12, R7, 0x2, R144 ;  /* 0x00000002070c7825 */ /* 0x000fc800078e0290 */
[C---:B0-----:R-:W-:Y:S01]  /*83b0*/  IMAD.WIDE R20, R7.reuse, 0x2, R150 ;  /* 0x0000000207147825 */ /* 0x041fe200078e0296 */
[----:B------:R-:W4:Y:S03]  /*83c0*/  LDL.64 R144, [R1+0x1f8] ;  /* 0x0001f80001907983 */ /* 0x000f260000100a00 */
[C---:B------:R-:W-:Y:S01]  /*83d0*/  IMAD.WIDE R22, R7.reuse, 0x2, R220 ;  /* 0x0000000207167825 */ /* 0x040fe200078e02dc */
[----:B------:R-:W5:Y:S03]  /*83e0*/  LDL.64 R142, [R1+0x1e8] ;  /* 0x0001e800018e7983 */ /* 0x000f660000100a00 */
[C---:B------:R-:W-:Y:S01]  /*83f0*/  IMAD.WIDE R14, R7.reuse, 0x2, R216 ;  /* 0x00000002070e7825 */ /* 0x040fe200078e02d8 */
[----:B------:R-:W5:Y:S03]  /*8400*/  LDL.64 R150, [R1+0x1c8] ;  /* 0x0001c80001967983 */ /* 0x000f660000100a00 */
[C---:B------:R-:W-:Y:S01]  /*8410*/  IMAD.WIDE R18, R7.reuse, 0x2, R244 ;  /* 0x0000000207127825 */ /* 0x040fe200078e02f4 */
[----:B------:R-:W5:Y:S04]  /*8420*/  LDL.64 R216, [R1+0x78] ;  /* 0x0000780001d87983 */ /* 0x000f680000100a00 */
[----:B------:R-:W5:Y:S04]  /*8430*/  LDG.E.U16 R10, desc[UR10][R10.64] ;  /* 0x0000000a0a0a7981 */ /* 0x000f68000c1e1500 */
[----:B------:R-:W5:Y:S01]  /*8440*/  LDG.E.U16 R14, desc[UR10][R14.64] ;  /* 0x0000000a0e0e7981 */ /* 0x000f62000c1e1500 */
[----:B------:R-:W-:-:S03]  /*8450*/  IMAD.WIDE R24, R7, 0x2, R228 ;  /* 0x0000000207187825 */ /* 0x000fc600078e02e4 */
[----:B------:R-:W5:Y:S04]  /*8460*/  LDL.64 R228, [R1+0xd0] ;  /* 0x0000d00001e47983 */ /* 0x000f680000100a00 */
[----:B------:R0:W5:Y:S04]  /*8470*/  LDG.E.U16 R11, desc[UR10][R12.64] ;  /* 0x0000000a0c0b7981 */ /* 0x000168000c1e1500 */
[----:B------:R-:W5:Y:S01]  /*8480*/  LDG.E.U16 R15, desc[UR10][R18.64] ;  /* 0x0000000a120f7981 */ /* 0x000f62000c1e1500 */
[----:B------:R-:W-:-:S03]  /*8490*/  IMAD.WIDE R30, R7, 0x2, R30 ;  /* 0x00000002071e7825 */ /* 0x000fc600078e021e */
[----:B------:R-:W5:Y:S01]  /*84a0*/  LDL.64 R220, [R1+0x88] ;  /* 0x0000880001dc7983 */ /* 0x000f620000100a00 */
[----:B0-----:R-:W-:-:S03]  /*84b0*/  IMAD.WIDE R12, R7, 0x2, R148 ;  /* 0x00000002070c7825 */ /* 0x001fc600078e0294 */
[----:B------:R-:W5:Y:S04]  /*84c0*/  LDL.64 R148, [R1+0x1b8] ;  /* 0x0001b80001947983 */ /* 0x000f680000100a00 */
[----:B------:R-:W5:Y:S01]  /*84d0*/  LDG.E.U16 R12, desc[UR10][R12.64] ;  /* 0x0000000a0c0c7981 */ /* 0x000f62000c1e1500 */
[----:B------:R-:W-:-:S03]  /*84e0*/  IMAD.WIDE R28, R7, 0x2, R28 ;  /* 0x00000002071c7825 */ /* 0x000fc600078e021c */
[----:B------:R-:W5:Y:S04]  /*84f0*/  LDL.64 R244, [R1+0x30] ;  /* 0x0000300001f47983 */ /* 0x000f680000100a00 */
[----:B------:R0:W5:Y:S02]  /*8500*/  LDG.E.U16 R13, desc[UR10][R20.64] ;  /* 0x0000000a140d7981 */ /* 0x000164000c1e1500 */
[C---:B0-----:R-:W-:Y:S02]  /*8510*/  IMAD.WIDE R20, R7.reuse, 0x2, R224 ;  /* 0x0000000207147825 */ /* 0x041fe400078e02e0 */
[----:B------:R-:W5:Y:S04]  /*8520*/  LDL.64 R224, [R1+0x98] ;  /* 0x0000980001e07983 */ /* 0x000f680000100a00 */
[----:B------:R-:W5:Y:S04]  /*8530*/  LDG.E.U16 R20, desc[UR10][R20.64] ;  /* 0x0000000a14147981 */ /* 0x000f68000c1e1500 */
[----:B------:R0:W5:Y:S02]  /*8540*/  LDG.E.U16 R21, desc[UR10][R22.64] ;  /* 0x0000000a16157981 */ /* 0x000164000c1e1500 */
[----:B0-----:R-:W-:-:S02]  /*8550*/  IMAD.WIDE R22, R7, 0x2, R112 ;  /* 0x0000000207167825 */ /* 0x001fc400078e0270 */
[----:B------:R-:W4:Y:S02]  /*8560*/  LDL.64 R112, [R1+0x2c8] ;  /* 0x0002c80001707983 */ /* 0x000f240000100a00 */
[C---:B------:R-:W-:Y:S02]  /*8570*/  IMAD.WIDE R18, R7.reuse, 0x2, R232 ;  /* 0x0000000207127825 */ /* 0x040fe400078e02e8 */
[----:B------:R-:W5:Y:S04]  /*8580*/  LDG.E.U16 R22, desc[UR10][R22.64] ;  /* 0x0000000a16167981 */ /* 0x000f68000c1e1500 */
[----:B------:R-:W5:Y:S01]  /*8590*/  LDG.E.U16 R18, desc[UR10][R18.64] ;  /* 0x0000000a12127981 */ /* 0x000f62000c1e1500 */
[----:B--2---:R-:W-:-:S03]  /*85a0*/  IMAD.WIDE R32, R7, 0x2, R32 ;  /* 0x0000000207207825 */ /* 0x004fc600078e0220 */
[----:B------:R-:W2:Y:S04]  /*85b0*/  LDL.64 R232, [R1+0xc0] ;  /* 0x0000c00001e87983 */ /* 0x000ea80000100a00 */
[----:B------:R3:W2:Y:S04]  /*85c0*/  LDG.E.U16 R23, desc[UR10][R30.64] ;  /* 0x0000000a1e177981 */ /* 0x0006a8000c1e1500 */
[----:B------:R0:W2:Y:S01]  /*85d0*/  LDG.E.U16 R19, desc[UR10][R24.64] ;  /* 0x0000000a18137981 */ /* 0x0000a2000c1e1500 */
[----:B---3--:R-:W-:-:S03]  /*85e0*/  IMAD.WIDE R30, R7, 0x2, R42 ;  /* 0x00000002071e7825 */ /* 0x008fc600078e022a */
[----:B------:R-:W3:Y:S01]  /*85f0*/  LDL.64 R42, [R1+0x290] ;  /* 0x00029000012a7983 */ /* 0x000ee20000100a00 */
[----:B0-----:R-:W-:-:S03]  /*8600*/  IMAD.WIDE R24, R7, 0x2, R38 ;  /* 0x0000000207187825 */ /* 0x001fc600078e0226 */
[----:B------:R-:W5:Y:S04]  /*8610*/  LDL.64 R38, [R1+0x2c0] ;  /* 0x0002c00001267983 */ /* 0x000f680000100a00 */
[----:B------:R-:W2:Y:S04]  /*8620*/  LDG.E.U16 R24, desc[UR10][R24.64] ;  /* 0x0000000a18187981 */ /* 0x000ea8000c1e1500 */
[----:B------:R-:W2:Y:S04]  /*8630*/  LDG.E.U16 R30, desc[UR10][R30.64] ;  /* 0x0000000a1e1e7981 */ /* 0x000ea8000c1e1500 */
[----:B------:R0:W2:Y:S04]  /*8640*/  LDG.E.U16 R25, desc[UR10][R28.64] ;  /* 0x0000000a1c197981 */ /* 0x0000a8000c1e1500 */
[----:B------:R1:W2:Y:S01]  /*8650*/  LDG.E.U16 R31, desc[UR10][R32.64] ;  /* 0x0000000a201f7981 */ /* 0x0002a2000c1e1500 */
[----:B0-----:R-:W-:-:S03]  /*8660*/  IMAD.WIDE R28, R7, 0x2, R44 ;  /* 0x00000002071c7825 */ /* 0x001fc600078e022c */
[----:B------:R-:W2:Y:S01]  /*8670*/  LDL.64 R44, [R1+0x2a0] ;  /* 0x0002a000012c7983 */ /* 0x000ea20000100a00 */
[----:B-1----:R-:W-:-:S03]  /*8680*/  IMAD.WIDE R32, R7, 0x2, R114 ;  /* 0x0000000207207825 */ /* 0x002fc600078e0272 */
[----:B------:R-:W2:Y:S01]  /*8690*/  LDL.64 R114, [R1+0x280] ;  /* 0x0002800001727983 */ /* 0x000ea20000100a00 */
[----:B------:R-:W-:-:S03]  /*86a0*/  IMAD.WIDE R34, R7, 0x2, R34 ;  /* 0x0000000207227825 */ /* 0x000fc600078e0222 */
[----:B------:R-:W2:Y:S01]  /*86b0*/  LDG.E.U16 R28, desc[UR10][R28.64] ;  /* 0x0000000a1c1c7981 */ /* 0x000ea2000c1e1500 */
[----:B------:R-:W-:-:S03]  /*86c0*/  IMAD.WIDE R16, R7, 0x2, R240 ;  /* 0x0000000207107825 */ /* 0x000fc600078e02f0 */
[----:B------:R-:W2:Y:S01]  /*86d0*/  LDG.E.U16 R32, desc[UR10][R32.64] ;  /* 0x0000000a20207981 */ /* 0x000ea2000c1e1500 */
[----:B------:R-:W-:-:S03]  /*86e0*/  IMAD.WIDE R26, R7, 0x2, R236 ;  /* 0x00000002071a7825 */ /* 0x000fc600078e02ec */
[----:B------:R-:W2:Y:S04]  /*86f0*/  LDG.E.U16 R16, desc[UR10][R16.64] ;  /* 0x0000000a10107981 */ /* 0x000ea8000c1e1500 */
[----:B------:R4:W2:Y:S01]  /*8700*/  LDG.E.U16 R29, desc[UR10][R34.64] ;  /* 0x0000000a221d7981 */ /* 0x0008a2000c1e1500 */
[----:B------:R-:W-:-:S03]  /*8710*/  IMAD.WIDE R36, R7, 0x2, R36 ;  /* 0x0000000207247825 */ /* 0x000fc600078e0224 */
[----:B------:R-:W2:Y:S04]  /*8720*/  LDL.64 R240, [R1+0x90] ;  /* 0x0000900001f07983 */ /* 0x000ea80000100a00 */
[----:B------:R0:W2:Y:S01]  /*8730*/  LDG.E.U16 R17, desc[UR10][R26.64] ;  /* 0x0000000a1a117981 */ /* 0x0000a2000c1e1500 */
[----:B------:R-:W-:-:S03]  /*8740*/  IMAD.WIDE R40, R7, 0x2, R40 ;  /* 0x0000000207287825 */ /* 0x000fc600078e0228 */
[----:B------:R-:W2:Y:S04]  /*8750*/  LDL.64 R236, [R1+0x20] ;  /* 0x0000200001ec7983 */ /* 0x000ea80000100a00 */
[----:B------:R1:W2:Y:S01]  /*8760*/  LDG.E.U16 R33, desc[UR10][R40.64] ;  /* 0x0000000a28217981 */ /* 0x0002a2000c1e1500 */
[----:B----4-:R-:W-:-:S03]  /*8770*/  IMAD.WIDE R34, R7, 0x2, R112 ;  /* 0x0000000207227825 */ /* 0x010fc600078e0270 */
[----:B------:R-:W4:Y:S01]  /*8780*/  LDL.64 R112, [R1+0x270] ;  /* 0x0002700001707983 */ /* 0x000f220000100a00 */
[----:B0-----:R-:W-:-:S03]  /*8790*/  IMAD.WIDE R26, R7, 0x2, R46 ;  /* 0x00000002071a7825 */ /* 0x001fc600078e022e */
[----:B------:R-:W4:Y:S04]  /*87a0*/  LDL.64 R46, [R1+0x2b0] ;  /* 0x0002b000012e7983 */ /* 0x000f280000100a00 */
[----:B------:R-:W4:Y:S01]  /*87b0*/  LDG.E.U16 R26, desc[UR10][R26.64] ;  /* 0x0000000a1a1a7981 */ /* 0x000f22000c1e1500 */
[----:B-1----:R-:W-:-:S03]  /*87c0*/  IMAD.WIDE R40, R7, 0x2, R116 ;  /* 0x0000000207287825 */ /* 0x002fc600078e0274 */
[----:B------:R-:W4:Y:S04]  /*87d0*/  LDL.64 R116, [R1+0x240] ;  /* 0x0002400001747983 */ /* 0x000f280000100a00 */
[----:B------:R-:W4:Y:S04]  /*87e0*/  LDG.E.U16 R34, desc[UR10][R34.64] ;  /* 0x0000000a22227981 */ /* 0x000f28000c1e1500 */
[----:B------:R0:W4:Y:S04]  /*87f0*/  LDG.E.U16 R27, desc[UR10][R36.64] ;  /* 0x0000000a241b7981 */ /* 0x000128000c1e1500 */
[----:B------:R-:W4:Y:S01]  /*8800*/  LDG.E.U16 R40, desc[UR10][R40.64] ;  /* 0x0000000a28287981 */ /* 0x000f22000c1e1500 */
[----:B---3--:R-:W-:-:S04]  /*8810*/  IMAD.WIDE R42, R7, 0x2, R42 ;  /* 0x00000002072a7825 */ /* 0x008fc800078e022a */
[C---:B0-----:R-:W-:Y:S02]  /*8820*/  IMAD.WIDE R36, R7.reuse, 0x2, R118 ;  /* 0x0000000207247825 */ /* 0x041fe400078e0276 */
[----:B------:R-:W3:Y:S02]  /*8830*/  LDL.64 R118, [R1+0x250] ;  /* 0x0002500001767983 */ /* 0x000ee40000100a00 */
[C---:B-----5:R-:W-:Y:S02]  /*8840*/  IMAD.WIDE R38, R7.reuse, 0x2, R38 ;  /* 0x0000000207267825 */ /* 0x060fe400078e0226 */
[----:B------:R0:W5:Y:S04]  /*8850*/  LDG.E.U16 R41, desc[UR10][R42.64] ;  /* 0x0000000a2a297981 */ /* 0x000168000c1e1500 */
[----:B------:R1:W5:Y:S04]  /*8860*/  LDG.E.U16 R35, desc[UR10][R38.64] ;  /* 0x0000000a26237981 */ /* 0x000368000c1e1500 */
[----:B------:R-:W5:Y:S01]  /*8870*/  LDG.E.U16 R36, desc[UR10][R36.64] ;  /* 0x0000000a24247981 */ /* 0x000f62000c1e1500 */
[----:B0-----:R-:W-:-:S03]  /*8880*/  IMAD.WIDE R42, R7, 0x2, R122 ;  /* 0x00000002072a7825 */ /* 0x001fc600078e027a */
[----:B------:R-:W5:Y:S01]  /*8890*/  LDL.64 R122, [R1+0x220] ;  /* 0x00022000017a7983 */ /* 0x000f620000100a00 */
[----:B-1----:R-:W-:-:S03]  /*88a0*/  IMAD.WIDE R38, R7, 0x2, R124 ;  /* 0x0000000207267825 */ /* 0x002fc600078e027c */
[----:B------:R-:W5:Y:S01]  /*88b0*/  LDL.64 R124, [R1+0x230] ;  /* 0x00023000017c7983 */ /* 0x000f620000100a00 */
[----:B--2---:R-:W-:-:S03]  /*88c0*/  IMAD.WIDE R44, R7, 0x2, R44 ;  /* 0x00000002072c7825 */ /* 0x004fc600078e022c */
[----:B------:R-:W2:Y:S01]  /*88d0*/  LDG.E.U16 R38, desc[UR10][R38.64] ;  /* 0x0000000a26267981 */ /* 0x000ea2000c1e1500 */
[----:B------:R-:W-:-:S03]  /*88e0*/  IMAD.WIDE R114, R7, 0x2, R114 ;  /* 0x0000000207727825 */ /* 0x000fc600078e0272 */
[----:B------:R-:W2:Y:S04]  /*88f0*/  LDG.E.U16 R42, desc[UR10][R42.64] ;  /* 0x0000000a2a2a7981 */ /* 0x000ea8000c1e1500 */
[----:B------:R0:W2:Y:S04]  /*8900*/  LDG.E.U16 R39, desc[UR10][R44.64] ;  /* 0x0000000a2c277981 */ /* 0x0000a8000c1e1500 */
[----:B------:R1:W2:Y:S01]  /*8910*/  LDG.E.U16 R43, desc[UR10][R114.64] ;  /* 0x0000000a722b7981 */ /* 0x0002a2000c1e1500 */
[----:B0-----:R-:W-:-:S03]  /*8920*/  IMAD.WIDE R44, R7, 0x2, R136 ;  /* 0x00000002072c7825 */ /* 0x001fc600078e0288 */
[----:B------:R-:W2:Y:S01]  /*8930*/  LDL.64 R136, [R1+0x208] ;  /* 0x0002080001887983 */ /* 0x000ea20000100a00 */
[----:B-1----:R-:W-:-:S03]  /*8940*/  IMAD.WIDE R114, R7, 0x2, R126 ;  /* 0x0000000207727825 */ /* 0x002fc600078e027e */
[----:B------:R-:W2:Y:S04]  /*8950*/  LDL.64 R126, [R1+0x1f0] ;  /* 0x0001f000017e7983 */ /* 0x000ea80000100a00 */
[----:B------:R-:W2:Y:S01]  /*8960*/  LDG.E.U16 R44, desc[UR10][R44.64] ;  /* 0x0000000a2c2c7981 */ /* 0x000ea2000c1e1500 */
[----:B------:R-:W-:-:S03]  /*8970*/  IMAD.WIDE R120, R7, 0x2, R120 ;  /* 0x0000000207787825 */ /* 0x000fc600078e0278 */
[----:B------:R-:W2:Y:S01]  /*8980*/  LDG.E.U16 R114, desc[UR10][R114.64] ;  /* 0x0000000a72727981 */ /* 0x000ea2000c1e1500 */
[----:B----4-:R-:W-:-:S05]  /*8990*/  IMAD.WIDE R112, R7, 0x2, R112 ;  /* 0x0000000207707825 */ /* 0x010fca00078e0270 */
[----:B------:R0:W4:Y:S02]  /*89a0*/  LDG.E.U16 R45, desc[UR10][R112.64] ;  /* 0x0000000a702d7981 */ /* 0x000124000c1e1500 */
[C---:B0-----:R-:W-:Y:S02]  /*89b0*/  IMAD.WIDE R112, R7.reuse, 0x2, R128 ;  /* 0x0000000207707825 */ /* 0x041fe400078e0280 */
[----:B------:R-:W4:Y:S02]  /*89c0*/  LDL.64 R128, [R1+0x200] ;  /* 0x0002000001807983 */ /* 0x000f240000100a00 */
[C---:B------:R-:W-:Y:S02]  /*89d0*/  IMAD.WIDE R46, R7.reuse, 0x2, R46 ;  /* 0x00000002072e7825 */ /* 0x040fe400078e022e */
[----:B------:R-:W4:Y:S02]  /*89e0*/  LDG.E.U16 R112, desc[UR10][R112.64] ;  /* 0x0000000a70707981 */ /* 0x000f24000c1e1500 */
[----:B------:R-:W-:-:S02]  /*89f0*/  IMAD.WIDE R116, R7, 0x2, R116 ;  /* 0x0000000207747825 */ /* 0x000fc400078e0274 */
[----:B------:R0:W4:Y:S04]  /*8a00*/  LDG.E.U16 R37, desc[UR10][R46.64] ;  /* 0x0000000a2e257981 */ /* 0x000128000c1e1500 */
[----:B------:R1:W4:Y:S01]  /*8a10*/  LDG.E.U16 R115, desc[UR10][R116.64] ;  /* 0x0000000a74737981 */ /* 0x000322000c1e1500 */
[----:B---3--:R-:W-:-:S04]  /*8a20*/  IMAD.WIDE R118, R7, 0x2, R118 ;  /* 0x0000000207767825 */ /* 0x008fc800078e0276 */
[C---:B0-----:R-:W-:Y:S01]  /*8a30*/  IMAD.WIDE R46, R7.reuse, 0x2, R130 ;  /* 0x00000002072e7825 */ /* 0x041fe200078e0282 */
[----:B------:R0:W3:Y:S03]  /*8a40*/  LDG.E.U16 R113, desc[UR10][R118.64] ;  /* 0x0000000a76717981 */ /* 0x0000e6000c1e1500 */
[C---:B-1----:R-:W-:Y:S01]  /*8a50*/  IMAD.WIDE R116, R7.reuse, 0x2, R134 ;  /* 0x0000000207747825 */ /* 0x042fe200078e0286 */
[----:B------:R-:W3:Y:S04]  /*8a60*/  LDL.64 R130, [R1+0x210] ;  /* 0x0002100001827983 */ /* 0x000ee80000100a00 */
[----:B------:R-:W3:Y:S01]  /*8a70*/  LDL.64 R134, [R1+0x1e0] ;  /* 0x0001e00001867983 */ /* 0x000ee20000100a00 */
[----:B0-----:R-:W-:-:S03]  /*8a80*/  IMAD.WIDE R118, R7, 0x2, R132 ;  /* 0x0000000207767825 */ /* 0x001fc600078e0284 */
[----:B------:R-:W3:Y:S01]  /*8a90*/  LDL.64 R132, [R1+0x1d0] ;  /* 0x0001d00001847983 */ /* 0x000ee20000100a00 */
[----:B-----5:R-:W-:-:S03]  /*8aa0*/  IMAD.WIDE R122, R7, 0x2, R122 ;  /* 0x00000002077a7825 */ /* 0x020fc600078e027a */
[----:B------:R-:W5:Y:S01]  /*8ab0*/  LDG.E.U16 R46, desc[UR10][R46.64] ;  /* 0x0000000a2e2e7981 */ /* 0x000f62000c1e1500 */
[----:B------:R-:W-:-:S03]  /*8ac0*/  IMAD.WIDE R124, R7, 0x2, R124 ;  /* 0x00000002077c7825 */ /* 0x000fc600078e027c */
[----:B------:R-:W5:Y:S04]  /*8ad0*/  LDG.E.U16 R118, desc[UR10][R118.64] ;  /* 0x0000000a76767981 */ /* 0x000f68000c1e1500 */
[----:B------:R-:W5:Y:S04]  /*8ae0*/  LDG.E.U16 R116, desc[UR10][R116.64] ;  /* 0x0000000a74747981 */ /* 0x000f68000c1e1500 */
[----:B------:R0:W5:Y:S04]  /*8af0*/  LDG.E.U16 R47, desc[UR10][R120.64] ;  /* 0x0000000a782f7981 */ /* 0x000168000c1e1500 */
[----:B------:R2:W5:Y:S04]  /*8b00*/  LDG.E.U16 R119, desc[UR10][R122.64] ;  /* 0x0000000a7a777981 */ /* 0x000568000c1e1500 */
[----:B------:R1:W5:Y:S01]  /*8b10*/  LDG.E.U16 R117, desc[UR10][R124.64] ;  /* 0x0000000a7c757981 */ /* 0x000362000c1e1500 */
[----:B0-----:R-:W-:-:S03]  /*8b20*/  IMAD.WIDE R120, R7, 0x2, R138 ;  /* 0x0000000207787825 */ /* 0x001fc600078e028a */
[----:B------:R-:W5:Y:S01]  /*8b30*/  LDL.64 R138, [R1+0x1b0] ;  /* 0x0001b000018a7983 */ /* 0x000f620000100a00 */
[----:B--2---:R-:W-:-:S03]  /*8b40*/  IMAD.WIDE R122, R7, 0x2, R136 ;  /* 0x00000002077a7825 */ /* 0x004fc600078e0288 */
[----:B------:R-:W2:Y:S01]  /*8b50*/  LDL.64 R136, [R1+0x1a0] ;  /* 0x0001a00001887983 */ /* 0x000ea20000100a00 */
[----:B-1----:R-:W-:-:S03]  /*8b60*/  IMAD.WIDE R124, R7, 0x2, R144 ;  /* 0x00000002077c7825 */ /* 0x002fc600078e0290 */
[----:B------:R-:W2:Y:S01]  /*8b70*/  LDL.64 R144, [R1+0x190] ;  /* 0x0001900001907983 */ /* 0x000ea20000100a00 */
[----:B------:R-:W-:-:S03]  /*8b80*/  IMAD.WIDE R126, R7, 0x2, R126 ;  /* 0x00000002077e7825 */ /* 0x000fc600078e027e */
[----:B------:R-:W2:Y:S04]  /*8b90*/  LDG.E.U16 R124, desc[UR10][R124.64] ;  /* 0x0000000a7c7c7981 */ /* 0x000ea8000c1e1500 */
[----:B------:R-:W2:Y:S04]  /*8ba0*/  LDG.E.U16 R122, desc[UR10][R122.64] ;  /* 0x0000000a7a7a7981 */ /* 0x000ea8000c1e1500 */
[----:B------:R-:W2:Y:S04]  /*8bb0*/  LDG.E.U16 R120, desc[UR10][R120.64] ;  /* 0x0000000a78787981 */ /* 0x000ea8000c1e1500 */
[----:B------:R0:W2:Y:S02]  /*8bc0*/  LDG.E.U16 R125, desc[UR10][R126.64] ;  /* 0x0000000a7e7d7981 */ /* 0x0000a4000c1e1500 */
[----:B0-----:R-:W-:-:S02]  /*8bd0*/  IMAD.WIDE R126, R7, 0x2, R142 ;  /* 0x00000002077e7825 */ /* 0x001fc400078e028e */
[----:B------:R-:W2:Y:S04]  /*8be0*/  LDL.64 R142, [R1+0x180] ;  /* 0x00018000018e7983 */ /* 0x000ea80000100a00 */
[----:B------:R-:W2:Y:S01]  /*8bf0*/  LDG.E.U16 R126, desc[UR10][R126.64] ;  /* 0x0000000a7e7e7981 */ /* 0x000ea2000c1e1500 */
[----:B----4-:R-:W-:-:S05]  /*8c00*/  IMAD.WIDE R128, R7, 0x2, R128 ;  /* 0x0000000207807825 */ /* 0x010fca00078e0280 */
[----:B------:R0:W4:Y:S02]  /*8c10*/  LDG.E.U16 R123, desc[UR10][R128.64] ;  /* 0x0000000a807b7981 */ /* 0x000124000c1e1500 */
[C---:B0-----:R-:W-:Y:S02]  /*8c20*/  IMAD.WIDE R128, R7.reuse, 0x2, R160 ;  /* 0x0000000207807825 */ /* 0x041fe400078e02a0 */
[----:B------:R-:W4:Y:S04]  /*8c30*/  LDL.64 R160, [R1+0x178] ;  /* 0x0001780001a07983 */ /* 0x000f280000100a00 */
[----:B------:R-:W4:Y:S01]  /*8c40*/  LDG.E.U16 R128, desc[UR10][R128.64] ;  /* 0x0000000a80807981 */ /* 0x000f22000c1e1500 */
[----:B---3--:R-:W-:-:S04]  /*8c50*/  IMAD.WIDE R134, R7, 0x2, R134 ;  /* 0x0000000207867825 */ /* 0x008fc800078e0286 */
[C---:B------:R-:W-:Y:S01]  /*8c60*/  IMAD.WIDE R132, R7.reuse, 0x2, R132 ;  /* 0x0000000207847825 */ /* 0x040fe200078e0284 */
[----:B------:R0:W3:Y:S04]  /*8c70*/  LDG.E.U16 R127, desc[UR10][R134.64] ;  /* 0x0000000a867f7981 */ /* 0x0000e8000c1e1500 */
[----:B------:R1:W3:Y:S01]  /*8c80*/  LDG.E.U16 R129, desc[UR10][R132.64] ;  /* 0x0000000a84817981 */ /* 0x0002e2000c1e1500 */
[----:B0-----:R-:W-:-:S03]  /*8c90*/  IMAD.WIDE R134, R7, 0x2, R146 ;  /* 0x0000000207867825 */ /* 0x001fc600078e0292 */
[----:B------:R-:W3:Y:S01]  /*8ca0*/  LDL.64 R146, [R1+0x150] ;  /* 0x0001500001927983 */ /* 0x000ee20000100a00 */
[----:B-1----:R-:W-:-:S03]  /*8cb0*/  IMAD.WIDE R132, R7, 0x2, R148 ;  /* 0x0000000207847825 */ /* 0x002fc600078e0294 */
[----:B------:R-:W3:Y:S04]  /*8cc0*/  LDL.64 R148, [R1+0x160] ;  /* 0x0001600001947983 */ /* 0x000ee80000100a00 */
[----:B------:R-:W3:Y:S04]  /*8cd0*/  LDG.E.U16 R132, desc[UR10][R132.64] ;  /* 0x0000000a84847981 */ /* 0x000ee8000c1e1500 */
[----:B------:R-:W3:Y:S01]  /*8ce0*/  LDG.E.U16 R134, desc[UR10][R134.64] ;  /* 0x0000000a86867981 */ /* 0x000ee2000c1e1500 */
[----:B-----5:R-:W-:-:S04]  /*8cf0*/  IMAD.WIDE R138, R7, 0x2, R138 ;  /* 0x00000002078a7825 */ /* 0x020fc800078e028a */
[C---:B--2---:R-:W-:Y:S01]  /*8d00*/  IMAD.WIDE R136, R7.reuse, 0x2, R136 ;  /* 0x0000000207887825 */ /* 0x044fe200078e0288 */
[----:B------:R0:W2:Y:S04]  /*8d10*/  LDG.E.U16 R133, desc[UR10][R138.64] ;  /* 0x0000000a8a857981 */ /* 0x0000a8000c1e1500 */
[----:B------:R1:W5:Y:S01]  /*8d20*/  LDG.E.U16 R135, desc[UR10][R136.64] ;  /* 0x0000000a88877981 */ /* 0x000362000c1e1500 */
[----:B0-----:R-:W-:-:S03]  /*8d30*/  IMAD.WIDE R138, R7, 0x2, R156 ;  /* 0x00000002078a7825 */ /* 0x001fc600078e029c */
[----:B------:R-:W2:Y:S01]  /*8d40*/  LDL.64 R156, [R1+0x130] ;  /* 0x00013000019c7983 */ /* 0x000ea20000100a00 */
[----:B-1----:R-:W-:-:S03]  /*8d50*/  IMAD.WIDE R136, R7, 0x2, R158 ;  /* 0x0000000207887825 */ /* 0x002fc600078e029e */
[----:B------:R-:W5:Y:S04]  /*8d60*/  LDL.64 R158, [R1+0x140] ;  /* 0x00014000019e7983 */ /* 0x000f680000100a00 */
[----:B------:R-:W5:Y:S01]  /*8d70*/  LDG.E.U16 R138, desc[UR10][R138.64] ;  /* 0x0000000a8a8a7981 */ /* 0x000f62000c1e1500 */
[----:B------:R-:W-:-:S03]  /*8d80*/  IMAD.WIDE R144, R7, 0x2, R144 ;  /* 0x0000000207907825 */ /* 0x000fc600078e0290 */
[----:B------:R-:W5:Y:S01]  /*8d90*/  LDG.E.U16 R136, desc[UR10][R136.64] ;  /* 0x0000000a88887981 */ /* 0x000f62000c1e1500 */
[----:B------:R-:W-:-:S03]  /*8da0*/  IMAD.WIDE R142, R7, 0x2, R142 ;  /* 0x00000002078e7825 */ /* 0x000fc600078e028e */
[----:B------:R-:W5:Y:S04]  /*8db0*/  LDG.E.U16 R137, desc[UR10][R144.64] ;  /* 0x0000000a90897981 */ /* 0x000f68000c1e1500 */
[----:B------:R0:W5:Y:S02]  /*8dc0*/  LDG.E.U16 R139, desc[UR10][R142.64] ;  /* 0x0000000a8e8b7981 */ /* 0x000164000c1e1500 */
[C---:B0-----:R-:W-:Y:S02]  /*8dd0*/  IMAD.WIDE R142, R7.reuse, 0x2, R164 ;  /* 0x00000002078e7825 */ /* 0x041fe400078e02a4 */
[----:B------:R-:W5:Y:S02]  /*8de0*/  LDL.64 R164, [R1+0x108] ;  /* 0x0001080001a47983 */ /* 0x000f640000100a00 */
[----:B------:R-:W-:-:S02]  /*8df0*/  IMAD.WIDE R144, R7, 0x2, R202 ;  /* 0x0000000207907825 */ /* 0x000fc400078e02ca */
[----:B------:R-:W5:Y:S02]  /*8e00*/  LDL.64 R202, [R1+0xe8] ;  /* 0x0000e80001ca7983 */ /* 0x000f640000100a00 */
[C---:B------:R-:W-:Y:S02]  /*8e10*/  IMAD.WIDE R130, R7.reuse, 0x2, R130 ;  /* 0x0000000207827825 */ /* 0x040fe400078e0282 */
[----:B------:R-:W5:Y:S04]  /*8e20*/  LDG.E.U16 R142, desc[UR10][R142.64] ;  /* 0x0000000a8e8e7981 */ /* 0x000f68000c1e1500 */
[----:B------:R0:W5:Y:S04]  /*8e30*/  LDG.E.U16 R121, desc[UR10][R130.64] ;  /* 0x0000000a82797981 */ /* 0x000168000c1e1500 */
[----:B------:R-:W5:Y:S01]  /*8e40*/  LDG.E.U16 R144, desc[UR10][R144.64] ;  /* 0x0000000a90907981 */ /* 0x000f62000c1e1500 */
[----:B0-----:R-:W-:-:S03]  /*8e50*/  IMAD.WIDE R130, R7, 0x2, R150 ;  /* 0x0000000207827825 */ /* 0x001fc600078e0296 */
[----:B------:R-:W5:Y:S04]  /*8e60*/  LDL.64 R150, [R1+0x170] ;  /* 0x0001700001967983 */ /* 0x000f680000100a00 */
[----:B------:R-:W5:Y:S04]  /*8e70*/  LDG.E.U16 R130, desc[UR10][R130.64] ;  /* 0x0000000a82827981 */ /* 0x000f68000c1e1500 */
[----:B------:R4:W5:Y:S02]  /*8e80*/  LDG.E.U16 R131, desc[UR10][R140.64] ;  /* 0x0000000a8c837981 */ /* 0x000964000c1e1500 */
[----:B----4-:R-:W-:-:S02]  /*8e90*/  IMAD.WIDE R140, R7, 0x2, R160 ;  /* 0x00000002078c7825 */ /* 0x010fc400078e02a0 */
        /* <DEDUP_REMOVED lines=9> */
[----:B------:R-:W3:Y:S04]  /*8f30*/  LDG.E.U16 R146, desc[UR10][R146.64] ;  /* 0x0000000a92927981 */ /* 0x000ee8000c1e1500 */
[----:B------:R-:W3:Y:S04]  /*8f40*/  LDG.E.U16 R148, desc[UR10][R148.64] ;  /* 0x0000000a94947981 */ /* 0x000ee8000c1e1500 */
[----:B------:R-:W3:Y:S01]  /*8f50*/  LDL.64 R194, [R1+0xe0] ;  /* 0x0000e00001c27983 */ /* 0x000ee20000100a00 */
[----:B--2---:R-:W-:-:S04]  /*8f60*/  IMAD.WIDE R156, R7, 0x2, R156 ;  /* 0x00000002079c7825 */ /* 0x004fc800078e029c */
[C---:B-----5:R-:W-:Y:S01]  /*8f70*/  IMAD.WIDE R158, R7.reuse, 0x2, R158 ;  /* 0x00000002079e7825 */ /* 0x060fe200078e029e */
[----:B------:R0:W2:Y:S04]  /*8f80*/  LDG.E.U16 R149, desc[UR10][R156.64] ;  /* 0x0000000a9c957981 */ /* 0x0000a8000c1e1500 */
[----:B------:R1:W5:Y:S01]  /*8f90*/  LDG.E.U16 R147, desc[UR10][R158.64] ;  /* 0x0000000a9e937981 */ /* 0x000362000c1e1500 */
[----:B0-----:R-:W-:-:S03]  /*8fa0*/  IMAD.WIDE R156, R7, 0x2, R208 ;  /* 0x00000002079c7825 */ /* 0x001fc600078e02d0 */
[----:B------:R-:W2:Y:S01]  /*8fb0*/  LDL.64 R208, [R1+0x38] ;  /* 0x0000380001d07983 */ /* 0x000ea20000100a00 */
[----:B-1----:R-:W-:-:S03]  /*8fc0*/  IMAD.WIDE R158, R7, 0x2, R198 ;  /* 0x00000002079e7825 */ /* 0x002fc600078e02c6 */
[----:B------:R-:W5:Y:S04]  /*8fd0*/  LDG.E.U16 R156, desc[UR10][R156.64] ;  /* 0x0000000a9c9c7981 */ /* 0x000f68000c1e1500 */
[----:B------:R-:W2:Y:S04]  /*8fe0*/  LDL.64 R198, [R1+0xd8] ;  /* 0x0000d80001c67983 */ /* 0x000ea80000100a00 */
[----:B------:R0:W5:Y:S01]  /*8ff0*/  LDG.E.U16 R157, desc[UR10][R158.64] ;  /* 0x0000000a9e9d7981 */ /* 0x000162000c1e1500 */
[----:B------:R-:W-:-:S04]  /*9000*/  IMAD.WIDE R164, R7, 0x2, R164 ;  /* 0x0000000207a47825 */ /* 0x000fc800078e02a4 */
[C---:B0-----:R-:W-:Y:S02]  /*9010*/  IMAD.WIDE R158, R7.reuse, 0x2, R206 ;  /* 0x00000002079e7825 */ /* 0x041fe400078e02ce */
[----:B------:R-:W5:Y:S04]  /*9020*/  LDG.E.U16 R164, desc[UR10][R164.64] ;  /* 0x0000000aa4a47981 */ /* 0x000f68000c1e1500 */
[----:B------:R-:W5:Y:S04]  /*9030*/  LDL.64 R206, [R1+0xc8] ;  /* 0x0000c80001ce7983 */ /* 0x000f680000100a00 */
[----:B------:R0:W5:Y:S02]  /*9040*/  LDG.E.U16 R165, desc[UR10][R158.64] ;  /* 0x0000000a9ea57981 */ /* 0x000164000c1e1500 */
[----:B0-----:R-:W-:-:S02]  /*9050*/  IMAD.WIDE R158, R7, 0x2, R202 ;  /* 0x00000002079e7825 */ /* 0x001fc400078e02ca */
[----:B------:R-:W5:Y:S02]  /*9060*/  LDL.64 R202, [R1+0xa8] ;  /* 0x0000a80001ca7983 */ /* 0x000f640000100a00 */
[C---:B------:R-:W-:Y:S02]  /*9070*/  IMAD.WIDE R150, R7.reuse, 0x2, R150 ;  /* 0x0000000207967825 */ /* 0x040fe400078e0296 */
[----:B------:R-:W5:Y:S04]  /*9080*/  LDG.E.U16 R171, desc[UR10][R158.64] ;  /* 0x0000000a9eab7981 */ /* 0x000f68000c1e1500 */
[----:B------:R0:W5:Y:S02]  /*9090*/  LDG.E.U16 R141, desc[UR10][R150.64] ;  /* 0x0000000a968d7981 */ /* 0x000164000c1e1500 */
[----:B0-----:R-:W-:-:S02]  /*90a0*/  IMAD.WIDE R150, R7, 0x2, R210 ;  /* 0x0000000207967825 */ /* 0x001fc400078e02d2 */
[----:B------:R-:W5:Y:S04]  /*90b0*/  LDL.64 R210, [R1+0x48] ;  /* 0x0000480001d27983 */ /* 0x000f680000100a00 */
[----:B------:R-:W5:Y:S01]  /*90c0*/  LDG.E.U16 R150, desc[UR10][R150.64] ;  /* 0x0000000a96967981 */ /* 0x000f62000c1e1500 */
[----:B----4-:R-:W-:-:S05]  /*90d0*/  IMAD.WIDE R160, R7, 0x2, R160 ;  /* 0x0000000207a07825 */ /* 0x010fca00078e02a0 */
[----:B------:R0:W4:Y:S02]  /*90e0*/  LDG.E.U16 R151, desc[UR10][R160.64] ;  /* 0x0000000aa0977981 */ /* 0x000124000c1e1500 */
[C---:B0-----:R-:W-:Y:S02]  /*90f0*/  IMAD.WIDE R160, R7.reuse, 0x2, R182 ;  /* 0x0000000207a07825 */ /* 0x041fe400078e02b6 */
[----:B------:R-:W4:Y:S04]  /*9100*/  LDL.64 R182, [R1+0xb8] ;  /* 0x0000b80001b67983 */ /* 0x000f280000100a00 */
[----:B------:R0:W4:Y:S01]  /*9110*/  LDG.E.U16 R167, desc[UR10][R160.64] ;  /* 0x0000000aa0a77981 */ /* 0x000122000c1e1500 */
[----:B------:R-:W-:-:S03]  /*9120*/  IMAD.WIDE R158, R7, 0x2, R228 ;  /* 0x00000002079e7825 */ /* 0x000fc600078e02e4 */
[----:B------:R-:W4:Y:S04]  /*9130*/  LDL.64 R228, [R1+0xb0] ;  /* 0x0000b00001e47983 */ /* 0x000f280000100a00 */
[----:B------:R-:W4:Y:S01]  /*9140*/  LDG.E.U16 R178, desc[UR10][R158.64] ;  /* 0x0000000a9eb27981 */ /* 0x000f22000c1e1500 */
[----:B---3--:R-:W-:-:S05]  /*9150*/  IMAD.WIDE R162, R7, 0x2, R162 ;  /* 0x0000000207a27825 */ /* 0x008fca00078e02a2 */
[----:B------:R2:W3:Y:S01]  /*9160*/  LDG.E.U16 R169, desc[UR10][R162.64] ;  /* 0x0000000aa2a97981 */ /* 0x0004e2000c1e1500 */
[----:B0-----:R-:W-:-:S03]  /*9170*/  IMAD.WIDE R160, R7, 0x2, R194 ;  /* 0x0000000207a07825 */ /* 0x001fc600078e02c2 */
[----:B------:R-:W3:Y:S04]  /*9180*/  LDL.64 R194, [R1+0x58] ;  /* 0x0000580001c27983 */ /* 0x000ee80000100a00 */
[----:B------:R5:W3:Y:S01]  /*9190*/  LDG.E.U16 R174, desc[UR10][R160.64] ;  /* 0x0000000aa0ae7981 */ /* 0x000ae2000c1e1500 */
[----:B--2---:R-:W-:-:S03]  /*91a0*/  IMAD.WIDE R162, R7, 0x2, R198 ;  /* 0x0000000207a27825 */ /* 0x004fc600078e02c6 */
[----:B------:R-:W2:Y:S04]  /*91b0*/  LDL.64 R198, [R1+0x28] ;  /* 0x0000280001c67983 */ /* 0x000ea80000100a00 */
[----:B------:R-:W2:Y:S01]  /*91c0*/  LDG.E.U16 R176, desc[UR10][R162.64] ;  /* 0x0000000aa2b07981 */ /* 0x000ea2000c1e1500 */
[----:B-----5:R-:W-:-:S03]  /*91d0*/  IMAD.WIDE R160, R7, 0x2, R206 ;  /* 0x0000000207a07825 */ /* 0x020fc600078e02ce */
[----:B------:R-:W5:Y:S04]  /*91e0*/  LDL.64 R206, [R1+0x18] ;  /* 0x0000180001ce7983 */ /* 0x000f680000100a00 */
[----:B------:R0:W5:Y:S01]  /*91f0*/  LDG.E.U16 R180, desc[UR10][R160.64] ;  /* 0x0000000aa0b47981 */ /* 0x000162000c1e1500 */
[----:B------:R-:W-:-:S03]  /*9200*/  IMAD.WIDE R158, R7, 0x2, R202 ;  /* 0x00000002079e7825 */ /* 0x000fc600078e02ca */
[----:B------:R-:W5:Y:S04]  /*9210*/  LDL.64 R202, [R1+0x8] ;  /* 0x0000080001ca7983 */ /* 0x000f680000100a00 */
[----:B------:R1:W5:Y:S01]  /*9220*/  LDG.E.U16 R184, desc[UR10][R158.64] ;  /* 0x0000000a9eb87981 */ /* 0x000362000c1e1500 */
[----:B0-----:R-:W-:-:S03]  /*9230*/  IMAD.WIDE R160, R7, 0x2, R224 ;  /* 0x0000000207a07825 */ /* 0x001fc600078e02e0 */
[----:B------:R-:W5:Y:S04]  /*9240*/  LDL.64 R224, [R1+0x80] ;  /* 0x0000800001e07983 */ /* 0x000f680000100a00 */
[----:B------:R-:W5:Y:S01]  /*9250*/  LDG.E.U16 R186, desc[UR10][R160.64] ;  /* 0x0000000aa0ba7981 */ /* 0x000f62000c1e1500 */
[----:B-1----:R-:W-:-:S03]  /*9260*/  IMAD.WIDE R158, R7, 0x2, R216 ;  /* 0x00000002079e7825 */ /* 0x002fc600078e02d8 */
[----:B------:R-:W5:Y:S04]  /*9270*/  LDL.64 R216, [R1+0xa0] ;  /* 0x0000a00001d87983 */ /* 0x000f680000100a00 */
[----:B------:R-:W5:Y:S01]  /*9280*/  LDG.E.U16 R190, desc[UR10][R158.64] ;  /* 0x0000000a9ebe7981 */ /* 0x000f62000c1e1500 */
[----:B----4-:R-:W-:-:S05]  /*9290*/  IMAD.WIDE R162, R7, 0x2, R182 ;  /* 0x0000000207a27825 */ /* 0x010fca00078e02b6 */
[----:B------:R0:W4:Y:S02]  /*92a0*/  LDG.E.U16 R182, desc[UR10][R162.64] ;  /* 0x0000000aa2b67981 */ /* 0x000124000c1e1500 */
[C---:B0-----:R-:W-:Y:S02]  /*92b0*/  IMAD.WIDE R162, R7.reuse, 0x2, R220 ;  /* 0x0000000207a27825 */ /* 0x041fe400078e02dc */
[----:B------:R-:W4:Y:S02]  /*92c0*/  LDL.64 R220, [R1+0x70] ;  /* 0x0000700001dc7983 */ /* 0x000f240000100a00 */
[C---:B------:R-:W-:Y:S02]  /*92d0*/  IMAD.WIDE R160, R7.reuse, 0x2, R212 ;  /* 0x0000000207a07825 */ /* 0x040fe400078e02d4 */
[----:B------:R-:W4:Y:S02]  /*92e0*/  LDG.E.U16 R188, desc[UR10][R162.64] ;  /* 0x0000000aa2bc7981 */ /* 0x000f24000c1e1500 */
[----:B------:R-:W-:-:S02]  /*92f0*/  IMAD.WIDE R158, R7, 0x2, R210 ;  /* 0x00000002079e7825 */ /* 0x000fc400078e02d2 */
[----:B------:R0:W4:Y:S02]  /*9300*/  LDG.E.U16 R192, desc[UR10][R160.64] ;  /* 0x0000000aa0c07981 */ /* 0x000124000c1e1500 */
[----:B0-----:R-:W-:-:S04]  /*9310*/  IMAD.WIDE R160, R7, 0x2, R208 ;  /* 0x0000000207a07825 */ /* 0x001fc800078e02d0 */
[C---:B---3--:R-:W-:Y:S02]  /*9320*/  IMAD.WIDE R162, R7.reuse, 0x2, R194 ;  /* 0x0000000207a27825 */ /* 0x048fe400078e02c2 */
[----:B------:R-:W3:Y:S04]  /*9330*/  LDG.E.U16 R195, desc[UR10][R158.64] ;  /* 0x0000000a9ec37981 */ /* 0x000ee8000c1e1500 */
[----:B------:R2:W3:Y:S02]  /*9340*/  LDG.E.U16 R194, desc[UR10][R162.64] ;  /* 0x0000000aa2c27981 */ /* 0x0004e4000c1e1500 */
[C---:B--2---:R-:W-:Y:S02]  /*9350*/  IMAD.WIDE R162, R7.reuse, 0x2, R198 ;  /* 0x0000000207a27825 */ /* 0x044fe400078e02c6 */
[----:B------:R-:W2:Y:S04]  /*9360*/  LDG.E.U16 R198, desc[UR10][R160.64] ;  /* 0x0000000aa0c67981 */ /* 0x000ea8000c1e1500 */
[----:B------:R0:W2:Y:S02]  /*9370*/  LDG.E.U16 R199, desc[UR10][R162.64] ;  /* 0x0000000aa2c77981 */ /* 0x0000a4000c1e1500 */
[----:B0-----:R-:W-:-:S04]  /*9380*/  IMAD.WIDE R162, R7, 0x2, R250 ;  /* 0x0000000207a27825 */ /* 0x001fc800078e02fa */
[C---:B-----5:R-:W-:Y:S02]  /*9390*/  IMAD.WIDE R158, R7.reuse, 0x2, R206 ;  /* 0x00000002079e7825 */ /* 0x060fe400078e02ce */
[----:B------:R0:W5:Y:S02]  /*93a0*/  LDG.E.U16 R206, desc[UR10][R162.64] ;  /* 0x0000000aa2ce7981 */ /* 0x000164000c1e1500 */
[C---:B------:R-:W-:Y:S02]  /*93b0*/  IMAD.WIDE R160, R7.reuse, 0x2, R202 ;  /* 0x0000000207a07825 */ /* 0x040fe400078e02ca */
[----:B------:R1:W5:Y:S04]  /*93c0*/  LDG.E.U16 R202, desc[UR10][R158.64] ;  /* 0x0000000a9eca7981 */ /* 0x000368000c1e1500 */
[----:B------:R1:W5:Y:S01]  /*93d0*/  LDG.E.U16 R203, desc[UR10][R160.64] ;  /* 0x0000000aa0cb7981 */ /* 0x000362000c1e1500 */
[----:B0-----:R-:W-:-:S04]  /*93e0*/  IMAD.WIDE R162, R7, 0x2, R230 ;  /* 0x0000000207a27825 */ /* 0x001fc800078e02e6 */
[C---:B-1----:R-:W-:Y:S01]  /*93f0*/  IMAD.WIDE R158, R7.reuse, 0x2, R246 ;  /* 0x00000002079e7825 */ /* 0x042fe200078e02f6 */
[----:B------:R0:W5:Y:S03]  /*9400*/  LDG.E.U16 R209, desc[UR10][R162.64] ;  /* 0x0000000aa2d17981 */ /* 0x000166000c1e1500 */
[C---:B------:R-:W-:Y:S01]  /*9410*/  IMAD.WIDE R160, R7.reuse, 0x2, R238 ;  /* 0x0000000207a07825 */ /* 0x040fe200078e02ee */
        /* <DEDUP_REMOVED lines=10> */
[----:B------:R-:W5:Y:S03]  /*94c0*/  LDG.E.U16 R217, desc[UR10][R162.64] ;  /* 0x0000000aa2d97981 */ /* 0x000f66000c1e1500 */
[C---:B------:R-:W-:Y:S01]  /*94d0*/  IMAD.WIDE R160, R7.reuse, 0x2, R228 ;  /* 0x0000000207a07825 */ /* 0x040fe200078e02e4 */
[----:B------:R0:W5:Y:S04]  /*94e0*/  LDG.E.U16 R213, desc[UR10][R158.64] ;  /* 0x0000000a9ed57981 */ /* 0x000168000c1e1500 */
[----:B------:R1:W5:Y:S04]  /*94f0*/  LDG.E.U16 R216, desc[UR10][R160.64] ;  /* 0x0000000aa0d87981 */ /* 0x000368000c1e1500 */
[----:B------:R-:W3:Y:S01]  /*9500*/  LDL.64 R228, [R1+0x40] ;  /* 0x0000400001e47983 */ /* 0x000ee20000100a00 */
[----:B0-----:R-:W-:-:S03]  /*9510*/  IMAD.WIDE R158, R7, 0x2, R240 ;  /* 0x00000002079e7825 */ /* 0x001fc600078e02f0 */
[----:B------:R-:W2:Y:S01]  /*9520*/  LDL.64 R232, [R1+0x10] ;  /* 0x0000100001e87983 */ /* 0x000ea20000100a00 */
[----:B-1----:R-:W-:-:S03]  /*9530*/  IMAD.WIDE R160, R7, 0x2, R224 ;  /* 0x0000000207a07825 */ /* 0x002fc600078e02e0 */
[----:B------:R-:W5:Y:S01]  /*9540*/  LDL.64 R240, [R1] ;  /* 0x0000000001f07983 */ /* 0x000f620000100a00 */
[----:B----4-:R-:W-:-:S03]  /*9550*/  IMAD.WIDE R162, R7, 0x2, R220 ;  /* 0x0000000207a27825 */ /* 0x010fc600078e02dc */
[----:B------:R-:W4:Y:S04]  /*9560*/  LDG.E.U16 R221, desc[UR10][R160.64] ;  /* 0x0000000aa0dd7981 */ /* 0x000f28000c1e1500 */
[----:B------:R-:W4:Y:S04]  /*9570*/  LDG.E.U16 R220, desc[UR10][R158.64] ;  /* 0x0000000a9edc7981 */ /* 0x000f28000c1e1500 */
[----:B------:R3:W4:Y:S04]  /*9580*/  LDG.E.U16 R224, desc[UR10][R162.64] ;  /* 0x0000000aa2e07981 */ /* 0x000728000c1e1500 */
[----:B------:R-:W5:Y:S04]  /*9590*/  LDL.64 R160, [R1+0x50] ;  /* 0x0000500001a07983 */ /* 0x000f680000100a00 */
[----:B------:R-:W4:Y:S01]  /*95a0*/  LDL.64 R158, [R1+0x60] ;  /* 0x00006000019e7983 */ /* 0x000f220000100a00 */
[----:B---3--:R-:W-:-:S05]  /*95b0*/  IMAD.WIDE R162, R7, 0x2, R228 ;  /* 0x0000000207a27825 */ /* 0x008fca00078e02e4 */
[----:B------:R2:W3:Y:S02]  /*95c0*/  LDG.E.U16 R229, desc[UR10][R162.64] ;  /* 0x0000000aa2e57981 */ /* 0x0004e4000c1e1500 */
[C---:B--2---:R-:W-:Y:S01]  /*95d0*/  IMAD.WIDE R162, R7.reuse, 0x2, R232 ;  /* 0x0000000207a27825 */ /* 0x044fe200078e02e8 */
[----:B------:R-:W0:Y:S03]  /*95e0*/  S2R R183, SR_TID.X ;  /* 0x0000000000b77919 */ /* 0x000e260000002100 */
[----:B-----5:R-:W-:-:S04]  /*95f0*/  IMAD.WIDE R160, R7, 0x2, R160 ;  /* 0x0000000207a07825 */ /* 0x020fc800078e02a0 */
[C---:B----4-:R-:W-:Y:S01]  /*9600*/  IMAD.WIDE R158, R7.reuse, 0x2, R158 ;  /* 0x00000002079e7825 */ /* 0x050fe200078e029e */
[----:B------:R1:W2:Y:S04]  /*9610*/  LDG.E.U16 R228, desc[UR10][R160.64] ;  /* 0x0000000aa0e47981 */ /* 0x0002a8000c1e1500 */
[----:B------:R4:W5:Y:S01]  /*9620*/  LDG.E.U16 R225, desc[UR10][R158.64] ;  /* 0x0000000a9ee17981 */ /* 0x000962000c1e1500 */
[----:B-1----:R-:W-:-:S03]  /*9630*/  IMAD.WIDE R160, R7, 0x2, R236 ;  /* 0x0000000207a07825 */ /* 0x002fc600078e02ec */
[----:B------:R-:W3:Y:S01]  /*9640*/  LDG.E.U16 R236, desc[UR10][R162.64] ;  /* 0x0000000aa2ec7981 */ /* 0x000ee2000c1e1500 */
[----:B----4-:R-:W-:-:S03]  /*9650*/  IMAD.WIDE R158, R7, 0x2, R244 ;  /* 0x00000002079e7825 */ /* 0x010fc600078e02f4 */
[----:B------:R1:W4:Y:S04]  /*9660*/  LDG.E.U16 R233, desc[UR10][R160.64] ;  /* 0x0000000aa0e97981 */ /* 0x000328000c1e1500 */
[----:B------:R0:W4:Y:S01]  /*9670*/  LDG.E.U16 R232, desc[UR10][R158.64] ;  /* 0x0000000a9ee87981 */ /* 0x000122000c1e1500 */
[----:B-1----:R-:W-:-:S04]  /*9680*/  IMAD.WIDE R160, R7, 0x2, R248 ;  /* 0x0000000207a07825 */ /* 0x002fc800078e02f8 */
[C---:B0-----:R-:W-:Y:S02]  /*9690*/  IMAD.WIDE R158, R7.reuse, 0x2, R240 ;  /* 0x00000002079e7825 */ /* 0x041fe400078e02f0 */
[----:B------:R0:W4:Y:S02]  /*96a0*/  LDG.E.U16 R240, desc[UR10][R160.64] ;  /* 0x0000000aa0f07981 */ /* 0x000124000c1e1500 */
[C---:B------:R-:W-:Y:S02]  /*96b0*/  IMAD.WIDE R162, R7.reuse, 0x2, R242 ;  /* 0x0000000207a27825 */ /* 0x040fe400078e02f2 */
[----:B------:R1:W4:Y:S04]  /*96c0*/  LDG.E.U16 R237, desc[UR10][R158.64] ;  /* 0x0000000a9eed7981 */ /* 0x000328000c1e1500 */
[----:B------:R1:W4:Y:S01]  /*96d0*/  LDG.E.U16 R241, desc[UR10][R162.64] ;  /* 0x0000000aa2f17981 */ /* 0x000322000c1e1500 */
[----:B0-----:R-:W-:-:S04]  /*96e0*/  IMAD.WIDE R160, R7, 0x2, R226 ;  /* 0x0000000207a07825 */ /* 0x001fc800078e02e2 */
[C---:B-1----:R-:W-:Y:S01]  /*96f0*/  IMAD.WIDE R158, R7.reuse, 0x2, R234 ;  /* 0x00000002079e7825 */ /* 0x042fe200078e02ea */
[----:B------:R0:W4:Y:S03]  /*9700*/  LDG.E.U16 R245, desc[UR10][R160.64] ;  /* 0x0000000aa0f57981 */ /* 0x000126000c1e1500 */
[C---:B------:R-:W-:Y:S01]  /*9710*/  IMAD.WIDE R162, R7.reuse, 0x2, R218 ;  /* 0x0000000207a27825 */ /* 0x040fe200078e02da */
[----:B------:R1:W4:Y:S05]  /*9720*/  LDG.E.U16 R244, desc[UR10][R158.64] ;  /* 0x0000000a9ef47981 */ /* 0x00032a000c1e1500 */
[----:B------:R-:W4:Y:S01]  /*9730*/  LDG.E.U16 R162, desc[UR10][R162.64] ;  /* 0x0000000aa2a27981 */ /* 0x000f22000c1e1500 */
[----:B0-----:R-:W-:-:S04]  /*9740*/  IMAD.WIDE R160, R7, 0x2, R196 ;  /* 0x0000000207a07825 */ /* 0x001fc800078e02c4 */
[----:B-1----:R-:W-:Y:S02]  /*9750*/  IMAD.WIDE R158, R7, 0x2, R204 ;  /* 0x00000002079e7825 */ /* 0x002fe400078e02cc */
[----:B------:R-:W4:Y:S04]  /*9760*/  LDG.E.U16 R161, desc[UR10][R160.64] ;  /* 0x0000000aa0a17981 */ /* 0x000f28000c1e1500 */
[----:B------:R0:W4:Y:S04]  /*9770*/  LDG.E.U16 R163, desc[UR10][R158.64] ;  /* 0x0000000a9ea37981 */ /* 0x000128000c1e1500 */
[----:B0-----:R-:W0:Y:S01]  /*9780*/  LDS R159, [R191+UR6] ;  /* 0x00000006bf9f7984 */ /* 0x001e220008000800 */
[----:B------:R-:W-:-:S04]  /*9790*/  FADD R158, -R9, R172 ;  /* 0x000000ac099e7221 */ /* 0x000fc80000000100 */
[----:B------:R-:W-:-:S06]  /*97a0*/  FMUL R158, R158, 1.4426950216293334961 ;  /* 0x3fb8aa3b9e9e7820 */ /* 0x000fcc0000400000 */
[----:B------:R-:W0:Y:S01]  /*97b0*/  MUFU.EX2 R158, R158 ;  /* 0x0000009e009e7308 */ /* 0x000e220000000800 */
[----:B------:R-:W-:Y:S02]  /*97c0*/  LOP3.LUT R160, R252, 0xc0, RZ, 0xc0, !PT ;  /* 0x000000c0fca07812 */ /* 0x000fe400078ec0ff */
[----:B------:R-:W-:Y:S02]  /*97d0*/  SHF.L.U32 R193, R193, 0x1, RZ ;  /* 0x00000001c1c17819 */ /* 0x000fe400000006ff */
[----:B------:R-:W-:-:S04]  /*97e0*/  SHF.R.U32.HI R160, RZ, 0x2, R160 ;  /* 0x00000002ffa07819 */ /* 0x000fc800000116a0 */
[----:B------:R-:W-:Y:S02]  /*97f0*/  LOP3.LUT R193, R193, R160, RZ, 0x3c, !PT ;  /* 0x000000a0c1c17212 */ /* 0x000fe400078e3cff */
[----:B------:R-:W-:Y:S01]  /*9800*/  LDS R160, [R191+UR6+0x100] ;  /* 0x00010006bfa07984 */ /* 0x000fe20008000800 */
[----:B0-----:R-:W-:-:S03]  /*9810*/  FFMA R189, R158, R189, R159 ;  /* 0x000000bd9ebd7223 */ /* 0x001fc6000000009f */
[----:B------:R-:W-:Y:S04]  /*9820*/  LDS R159, [R191+UR6+0x200] ;  /* 0x00020006bf9f7984 */ /* 0x000fe80008000800 */
[----:B------:R-:W-:Y:S01]  /*9830*/  LDS R191, [R191+UR6+0x300] ;  /* 0x00030006bfbf7984 */ /* 0x000fe20008000800 */
[----:B------:R-:W-:Y:S01]  /*9840*/  BAR.SYNC.DEFER_BLOCKING 0x0 ;  /* 0x0000000000007b1d */ /* 0x000fe20000010000 */
[----:B------:R-:W-:-:S04]  /*9850*/  LOP3.LUT R172, R183, 0x1f, RZ, 0xc0, !PT ;  /* 0x0000001fb7ac7812 */ /* 0x000fc800078ec0ff */
[----:B------:R-:W-:Y:S01]  /*9860*/  LEA R172, R172, UR6, 0x7 ;  /* 0x00000006acac7c11 */ /* 0x000fe2000f8e38ff */
[----:B------:R0:W-:Y:S04]  /*9870*/  STS.U16 [R193+UR6], R10 ;  /* 0x0000000ac1007988 */ /* 0x0001e80008000406 */
[----:B------:R1:W-:Y:S01]  /*9880*/  STS.U16 [R193+UR6+0x400], R12 ;  /* 0x0004000cc1007988 */ /* 0x0003e20008000406 */
[C---:B0-----:R-:W-:Y:S02]  /*9890*/  LOP3.LUT R10, R183.reuse, 0x7, RZ, 0xc0, !PT ;  /* 0x00000007b70a7812 */ /* 0x041fe400078ec0ff */
[----:B-1----:R-:W-:-:S03]  /*98a0*/  LOP3.LUT R12, R183, 0xe0, RZ, 0xc0, !PT ;  /* 0x000000e0b70c7812 */ /* 0x002fc600078ec0ff */
[C---:B------:R-:W-:Y:S01]  /*98b0*/  IMAD.SHL.U32 R252, R10.reuse, 0x10, RZ ;  /* 0x000000100afc7824 */ /* 0x040fe200078e00ff */
[----:B------:R-:W-:Y:S02]  /*98c0*/  LEA R10, R10, R12, 0x2 ;  /* 0x0000000c0a0a7211 */ /* 0x000fe400078e10ff */
[----:B------:R-:W-:-:S04]  /*98d0*/  SHF.R.U32.HI R12, RZ, 0x1, R12 ;  /* 0x00000001ff0c7819 */ /* 0x000fc8000001160c */
[----:B------:R-:W-:-:S04]  /*98e0*/  LOP3.LUT R12, R252, R12, RZ, 0x3c, !PT ;  /* 0x0000000cfc0c7212 */ /* 0x000fc800078e3cff */
[----:B------:R-:W-:Y:S01]  /*98f0*/  IADD3 R172, R12, R172, RZ ;  /* 0x000000ac0cac7210 */ /* 0x000fe20007ffe0ff */
[----:B------:R-:W-:-:S05]  /*9900*/  IMAD.SHL.U32 R12, R183, 0x80, RZ ;  /* 0x00000080b70c7824 */ /* 0x000fca00078e00ff */
[----:B------:R-:W-:-:S04]  /*9910*/  LOP3.LUT R12, R252, 0x780, R12, 0xf8, !PT ;  /* 0x00000780fc0c7812 */ /* 0x000fc800078ef80c */
[----:B------:R-:W-:Y:S02]  /*9920*/  LOP3.LUT R12, R12, 0x10, R183, 0x78, !PT ;  /* 0x000000100c0c7812 */ /* 0x000fe400078e78b7 */
[----:B------:R-:W-:-:S04]  /*9930*/  SHF.L.U32 R183, R183, 0x1, RZ ;  /* 0x00000001b7b77819 */ /* 0x000fc800000006ff */
[----:B------:R-:W-:Y:S02]  /*9940*/  LOP3.LUT R252, R252, 0x30, R183, 0x78, !PT ;  /* 0x00000030fcfc7812 */ /* 0x000fe400078e78b7 */
[----:B------:R-:W4:Y:S04]  /*9950*/  LDL.LU R183, [R1+0x718] ;  /* 0x0007180001b77983 */ /* 0x000f280000300800 */
[----:B------:R0:W-:Y:S01]  /*9960*/  STS.U16 [R193+UR6+0x800], R14 ;  /* 0x0008000ec1007988 */ /* 0x0001e20008000406 */
[----:B------:R-:W-:-:S03]  /*9970*/  F2FP.F16.F32.PACK_AB R177, R175, R177 ;  /* 0x000000b1afb1723e */ /* 0x000fc600000000ff */
        /* <DEDUP_REMOVED lines=43> */
[----:B------:R-:W-:Y:S01]  /*9c30*/  STS.U16 [R193+UR6+0xb400], R182 ;  /* 0x00b400b6c1007988 */ /* 0x000fe20008000406 */
[----:B0-----:R-:W-:-:S03]  /*9c40*/  F2FP.F16.F32.PACK_AB R176, R179, R181 ;  /* 0x000000b5b3b0723e */ /* 0x001fc600000000ff */
[----:B------:R-:W-:Y:S01]  /*9c50*/  STS.U16 [R193+UR6+0xb800], R184 ;  /* 0x00b800b8c1007988 */ /* 0x000fe20008000406 */
[----:B------:R-:W-:-:S03]  /*9c60*/  F2FP.F16.F32.PACK_AB R179, R166, R168 ;  /* 0x000000a8a6b3723e */ /* 0x000fc600000000ff */
        /* <DEDUP_REMOVED lines=19> */
[----:B0-----:R-:W-:-:S03]  /*9da0*/  F2FP.F16.F32.PACK_AB R178, R170, R173 ;  /* 0x000000adaab2723e */ /* 0x001fc600000000ff */
        /* <DEDUP_REMOVED lines=48> */
[----:B-----5:R-:W-:Y:S04]  /*a0b0*/  STS.U16 [R14+UR6+0xca00], R225 ;  /* 0x00ca00e10e007988 */ /* 0x020fe80008000406 */
[----:B--2---:R-:W-:Y:S04]  /*a0c0*/  STS.U16 [R14+UR6+0xce00], R228 ;  /* 0x00ce00e40e007988 */ /* 0x004fe80008000406 */
[----:B---3--:R-:W-:Y:S04]  /*a0d0*/  STS.U16 [R14+UR6+0xd200], R229 ;  /* 0x00d200e50e007988 */ /* 0x008fe80008000406 */
[----:B----4-:R-:W-:Y:S04]  /*a0e0*/  STS.U16 [R14+UR6+0xd600], R232 ;  /* 0x00d600e80e007988 */ /* 0x010fe80008000406 */
        /* <DEDUP_REMOVED lines=10> */
[----:B------:R-:W-:Y:S01]  /*a190*/  STSM.16.M88.4 [R172+0x18000], R176 ;  /* 0x018000b0ac007844 */ /* 0x000fe20000000200 */
[----:B------:R-:W-:Y:S01]  /*a1a0*/  BAR.SYNC.DEFER_BLOCKING 0x0 ;  /* 0x0000000000007b1d */ /* 0x000fe20000010000 */
[----:B------:R-:W-:Y:S01]  /*a1b0*/  LEA R10, R10, R252, 0x5 ;  /* 0x000000fc0a0a7211 */ /* 0x000fe200078e28ff */
[----:B------:R-:W-:-:S04]  /*a1c0*/  FADD R5, -R8, R5 ;  /* 0x0000000508057221 */ /* 0x000fc80000000100 */
[----:B------:R-:W-:-:S06]  /*a1d0*/  FMUL R5, R5, 1.4426950216293334961 ;  /* 0x3fb8aa3b05057820 */ /* 0x000fcc0000400000 */
[----:B------:R-:W2:Y:S01]  /*a1e0*/  MUFU.EX2 R5, R5 ;  /* 0x0000000500057308 */ /* 0x000ea20000000800 */
[----:B------:R-:W-:Y:S04]  /*a1f0*/  LDSM.16.M88.4 R112, [R12+UR6+0x18000] ;  /* 0x018000060c70783b */ /* 0x000fe80008000200 */
[----:B------:R-:W3:Y:S01]  /*a200*/  LDSM.16.M88.4 R36, [R10+UR6+0x8000] ;  /* 0x008000060a24783b */ /* 0x000ee20008000200 */
[----:B-1----:R-:W-:Y:S01]  /*a210*/  FADD R11, -R2, R4 ;  /* 0x00000004020b7221 */ /* 0x002fe20000000100 */
[----:B------:R-:W-:Y:S02]  /*a220*/  FADD R4, -R0, R3 ;  /* 0x0000000300047221 */ /* 0x000fe40000000100 */
[----:B------:R-:W1:Y:S01]  /*a230*/  LDSM.16.M88.4 R20, [R10+UR6+0x4000] ;  /* 0x004000060a14783b */ /* 0x000e620008000200 */
[----:B------:R-:W-:Y:S01]  /*a240*/  FMUL R3, R11, 1.4426950216293334961 ;  /* 0x3fb8aa3b0b037820 */ /* 0x000fe20000400000 */
[----:B------:R-:W-:-:S02]  /*a250*/  FMUL R4, R4, 1.4426950216293334961 ;  /* 0x3fb8aa3b04047820 */ /* 0x000fc40000400000 */
[----:B------:R-:W4:Y:S01]  /*a260*/  LDSM.16.M88.4 R40, [R10+UR6+0x6000] ;  /* 0x006000060a28783b */ /* 0x000f220008000200 */
[----:B------:R-:W-:-:S03]  /*a270*/  FMUL R132, R158, R108 ;  /* 0x0000006c9e847220 */ /* 0x000fc60000400000 */
[----:B------:R-:W5:Y:S01]  /*a280*/  LDSM.16.M88.4 R28, [R10+UR6+0xa000] ;  /* 0x00a000060a1c783b */ /* 0x000f620008000200 */
[----:B------:R-:W3:Y:S01]  /*a290*/  MUFU.EX2 R3, R3 ;  /* 0x0000000300037308 */ /* 0x000ee20000000800 */
[C---:B0-----:R-:W-:Y:S02]  /*a2a0*/  FMUL R133, R158.reuse, R109 ;  /* 0x0000006d9e857220 */ /* 0x041fe40000400000 */
[----:B------:R-:W0:Y:S01]  /*a2b0*/  LDSM.16.M88.4 R16, [R10+UR6] ;  /* 0x000000060a10783b */ /* 0x000e220008000200 */
[C---:B--2---:R-:W-:Y:S01]  /*a2c0*/  FMUL R134, R5.reuse, R110 ;  /* 0x0000006e05867220 */ /* 0x044fe20000400000 */
[C---:B------:R-:W-:Y:S02]  /*a2d0*/  FMUL R135, R5.reuse, R111 ;  /* 0x0000006f05877220 */ /* 0x040fe40000400000 */
[----:B------:R-:W2:Y:S01]  /*a2e0*/  LDSM.16.M88.4 R24, [R10+UR6+0x2000] ;  /* 0x002000060a18783b */ /* 0x000ea20008000200 */
[----:B------:R-:W1:Y:S03]  /*a2f0*/  MUFU.EX2 R4, R4 ;  /* 0x0000000400047308 */ /* 0x000e660000000800 */
[----:B------:R-:W2:Y:S04]  /*a300*/  LDSM.16.M88.4 R32, [R10+UR6+0xc000] ;  /* 0x00c000060a20783b */ /* 0x000ea80008000200 */
[----:B------:R4:W2:Y:S01]  /*a310*/  LDSM.16.M88.4 R44, [R10+UR6+0xe000] ;  /* 0x00e000060a2c783b */ /* 0x0008a20008000200 */
[C---:B------:R-:W-:Y:S01]  /*a320*/  FMUL R120, R158.reuse, R72 ;  /* 0x000000489e787220 */ /* 0x040fe20000400000 */
[----:B------:R-:W-:Y:S01]  /*a330*/  FMUL R121, R158, R73 ;  /* 0x000000499e797220 */ /* 0x000fe20000400000 */
[C---:B------:R-:W-:Y:S01]  /*a340*/  FMUL R122, R5.reuse, R74 ;  /* 0x0000004a057a7220 */ /* 0x040fe20000400000 */
[----:B------:R-:W2:Y:S01]  /*a350*/  LDSM.16.M88.4 R108, [R12+UR6+0x18800] ;  /* 0x018800060c6c783b */ /* 0x000ea20008000200 */
[C---:B------:R-:W-:Y:S01]  /*a360*/  FMUL R123, R5.reuse, R75 ;  /* 0x0000004b057b7220 */ /* 0x040fe20000400000 */
[----:B------:R-:W-:Y:S01]  /*a370*/  LOP3.LUT R140, R12, 0x20, RZ, 0x3c, !PT ;  /* 0x000000200c8c7812 */ /* 0x000fe200078e3cff */
[C---:B------:R-:W-:Y:S01]  /*a380*/  FMUL R124, R158.reuse, R76 ;  /* 0x0000004c9e7c7220 */ /* 0x040fe20000400000 */
[C---:B------:R-:W-:Y:S01]  /*a390*/  FMUL R125, R158.reuse, R77 ;  /* 0x0000004d9e7d7220 */ /* 0x040fe20000400000 */
[C---:B------:R-:W-:Y:S01]  /*a3a0*/  FMUL R126, R5.reuse, R78 ;  /* 0x0000004e057e7220 */ /* 0x040fe20000400000 */
[C---:B------:R-:W-:Y:S01]  /*a3b0*/  FMUL R127, R5.reuse, R79 ;  /* 0x0000004f057f7220 */ /* 0x040fe20000400000 */
[C---:B------:R-:W-:Y:S01]  /*a3c0*/  FMUL R116, R158.reuse, R92 ;  /* 0x0000005c9e747220 */ /* 0x040fe20000400000 */
[C---:B---3--:R-:W-:Y:S01]  /*a3d0*/  HMMA.16816.F32 R76, R112.reuse, R36, R120 ;  /* 0x00000024704c723c */ /* 0x048fe20000001878 */
[C---:B------:R-:W-:Y:S01]  /*a3e0*/  FMUL R117, R158.reuse, R93 ;  /* 0x0000005d9e757220 */ /* 0x040fe20000400000 */
[C---:B------:R-:W-:Y:S01]  /*a3f0*/  FMUL R118, R5.reuse, R94 ;  /* 0x0000005e05767220 */ /* 0x040fe20000400000 */
[----:B------:R-:W-:Y:S01]  /*a400*/  FMUL R119, R5, R95 ;  /* 0x0000005f05777220 */ /* 0x000fe20000400000 */
[C---:B------:R-:W-:Y:S01]  /*a410*/  FMUL R96, R158.reuse, R96 ;  /* 0x000000609e607220 */ /* 0x040fe20000400000 */
[C---:B------:R-:W-:Y:S01]  /*a420*/  FMUL R97, R158.reuse, R97 ;  /* 0x000000619e617220 */ /* 0x040fe20000400000 */
[----:B------:R-:W-:Y:S01]  /*a430*/  FMUL R104, R158, R104 ;  /* 0x000000689e687220 */ /* 0x000fe20000400000 */
[C---:B------:R-:W-:Y:S01]  /*a440*/  FMUL R120, R3.reuse, R100 ;  /* 0x0000006403787220 */ /* 0x040fe20000400000 */
[----:B------:R-:W-:Y:S01]  /*a450*/  FMUL R121, R3, R101 ;  /* 0x0000006503797220 */ /* 0x000fe20000400000 */
[C---:B-1----:R-:W-:Y:S01]  /*a460*/  FMUL R122, R4.reuse, R102 ;  /* 0x00000066047a7220 */ /* 0x042fe20000400000 */
[----:B------:R-:W-:Y:S01]  /*a470*/  FMUL R123, R4, R103 ;  /* 0x00000067047b7220 */ /* 0x000fe20000400000 */
[C---:B------:R-:W-:Y:S01]  /*a480*/  FMUL R105, R158.reuse, R105 ;  /* 0x000000699e697220 */ /* 0x040fe20000400000 */
[----:B------:R-:W1:Y:S01]  /*a490*/  LDSM.16.M88.4 R100, [R140+UR6+0x18000] ;  /* 0x018000068c64783b */ /* 0x000e620008000200 */
[C---:B------:R-:W-:Y:S01]  /*a4a0*/  FMUL R98, R5.reuse, R98 ;  /* 0x0000006205627220 */ /* 0x040fe20000400000 */
[C---:B------:R-:W-:Y:S01]  /*a4b0*/  FMUL R99, R5.reuse, R99 ;  /* 0x0000006305637220 */ /* 0x040fe20000400000 */
[C---:B------:R-:W-:Y:S01]  /*a4c0*/  FMUL R106, R5.reuse, R106 ;  /* 0x0000006a056a7220 */ /* 0x040fe20000400000 */
[----:B------:R-:W3:Y:S01]  /*a4d0*/  LDSM.16.M88.4 R140, [R140+UR6+0x18800] ;  /* 0x018800068c8c783b */ /* 0x000ee20008000200 */
[C---:B------:R-:W-:Y:S01]  /*a4e0*/  FMUL R107, R5.reuse, R107 ;  /* 0x0000006b056b7220 */ /* 0x040fe20000400000 */
[C---:B------:R-:W-:Y:S01]  /*a4f0*/  FMUL R128, R158.reuse, R80 ;  /* 0x000000509e807220 */ /* 0x040fe20000400000 */
[----:B------:R-:W-:Y:S01]  /*a500*/  FMUL R129, R158, R81 ;  /* 0x000000519e817220 */ /* 0x000fe20000400000 */
[C---:B------:R-:W-:Y:S01]  /*a510*/  HMMA.16816.F32 R92, R112.reuse, R20, R132 ;  /* 0x00000014705c723c */ /* 0x040fe20000001884 */
[C---:B------:R-:W-:Y:S01]  /*a520*/  FMUL R130, R5.reuse, R82 ;  /* 0x0000005205827220 */ /* 0x040fe20000400000 */
[----:B------:R-:W-:Y:S01]  /*a530*/  FMUL R131, R5, R83 ;  /* 0x0000005305837220 */ /* 0x000fe20000400000 */
[C---:B------:R-:W-:Y:S01]  /*a540*/  FMUL R48, R3.reuse, R48 ;  /* 0x0000003003307220 */ /* 0x040fe20000400000 */
[----:B------:R-:W-:Y:S01]  /*a550*/  FMUL R49, R3, R49 ;  /* 0x0000003103317220 */ /* 0x000fe20000400000 */
[----:B------:R-:W-:Y:S01]  /*a560*/  FMUL R50, R4, R50 ;  /* 0x0000003204327220 */ /* 0x000fe20000400000 */
[----:B------:R-:W-:Y:S01]  /*a570*/  LOP3.LUT R168, R12, 0x40, RZ, 0x3c, !PT ;  /* 0x000000400ca87812 */ /* 0x000fe200078e3cff */
[C---:B------:R-:W-:Y:S01]  /*a580*/  FMUL R132, R158.reuse, R84 ;  /* 0x000000549e847220 */ /* 0x040fe20000400000 */
[----:B------:R-:W-:Y:S01]  /*a590*/  FMUL R133, R158, R85 ;  /* 0x000000559e857220 */ /* 0x000fe20000400000 */
[C---:B------:R-:W-:Y:S01]  /*a5a0*/  FMUL R134, R5.reuse, R86 ;  /* 0x0000005605867220 */ /* 0x040fe20000400000 */
[----:B------:R-:W-:Y:S01]  /*a5b0*/  FMUL R135, R5, R87 ;  /* 0x0000005705877220 */ /* 0x000fe20000400000 */
[----:B------:R-:W-:Y:S01]  /*a5c0*/  FMUL R51, R4, R51 ;  /* 0x0000003304337220 */ /* 0x000fe20000400000 */
[C---:B----4-:R-:W-:Y:S01]  /*a5d0*/  HMMA.16816.F32 R72, R112.reuse, R40, R116 ;  /* 0x000000287048723c */ /* 0x050fe20000001874 */
[----:B------:R-:W-:Y:S01]  /*a5e0*/  LOP3.LUT R10, R10, 0x40, RZ, 0x3c, !PT ;  /* 0x000000400a0a7812 */ /* 0x000fe200078e3cff */
[C---:B------:R-:W-:Y:S01]  /*a5f0*/  FMUL R52, R3.reuse, R52 ;  /* 0x0000003403347220 */ /* 0x040fe20000400000 */
[C---:B------:R-:W-:Y:S01]  /*a600*/  FMUL R53, R3.reuse, R53 ;  /* 0x0000003503357220 */ /* 0x040fe20000400000 */
[C---:B------:R-:W-:Y:S01]  /*a610*/  FMUL R54, R4.reuse, R54 ;  /* 0x0000003604367220 */ /* 0x040fe20000400000 */
[C---:B------:R-:W-:Y:S01]  /*a620*/  FMUL R55, R4.reuse, R55 ;  /* 0x0000003704377220 */ /* 0x040fe20000400000 */
[C---:B-----5:R-:W-:Y:S01]  /*a630*/  HMMA.16816.F32 R80, R112.reuse, R28, R124 ;  /* 0x0000001c7050723c */ /* 0x060fe2000000187c */
[C---:B------:R-:W-:Y:S01]  /*a640*/  FMUL R144, R3.reuse, R68 ;  /* 0x0000004403907220 */ /* 0x040fe20000400000 */
[C---:B------:R-:W-:Y:S01]  /*a650*/  FMUL R145, R3.reuse, R69 ;  /* 0x0000004503917220 */ /* 0x040fe20000400000 */
[C---:B------:R-:W-:Y:S01]  /*a660*/  FMUL R136, R3.reuse, R60 ;  /* 0x0000003c03887220 */ /* 0x040fe20000400000 */
[C---:B------:R-:W-:Y:S01]  /*a670*/  FMUL R137, R3.reuse, R61 ;  /* 0x0000003d03897220 */ /* 0x040fe20000400000 */
[C---:B------:R-:W-:Y:S01]  /*a680*/  FMUL R146, R4.reuse, R70 ;  /* 0x0000004604927220 */ /* 0x040fe20000400000 */
[C---:B0-----:R-:W-:Y:S01]  /*a690*/  HMMA.16816.F32 R96, R112.reuse, R16, R96 ;  /* 0x000000107060723c */ /* 0x041fe20000001860 */
[C---:B------:R-:W-:Y:S01]  /*a6a0*/  FMUL R124, R3.reuse, R56 ;  /* 0x00000038037c7220 */ /* 0x040fe20000400000 */
[C---:B------:R-:W-:Y:S01]  /*a6b0*/  FMUL R125, R3.reuse, R57 ;  /* 0x00000039037d7220 */ /* 0x040fe20000400000 */
[C---:B------:R-:W-:Y:S01]  /*a6c0*/  FMUL R126, R4.reuse, R58 ;  /* 0x0000003a047e7220 */ /* 0x040fe20000400000 */
[C---:B------:R-:W-:Y:S01]  /*a6d0*/  FMUL R127, R4.reuse, R59 ;  /* 0x0000003b047f7220 */ /* 0x040fe20000400000 */
[C---:B------:R-:W-:Y:S01]  /*a6e0*/  FMUL R147, R4.reuse, R71 ;  /* 0x0000004704937220 */ /* 0x040fe20000400000 */
[C---:B--2---:R-:W-:Y:S01]  /*a6f0*/  HMMA.16816.F32 R104, R112.reuse, R24, R104 ;  /* 0x000000187068723c */ /* 0x044fe20000001868 */
[C---:B------:R-:W-:Y:S01]  /*a700*/  FMUL R138, R4.reuse, R62 ;  /* 0x0000003e048a7220 */ /* 0x040fe20000400000 */
[C---:B------:R-:W-:Y:S01]  /*a710*/  FMUL R139, R4.reuse, R63 ;  /* 0x0000003f048b7220 */ /* 0x040fe20000400000 */
[C---:B------:R-:W-:Y:S01]  /*a720*/  FMUL R148, R3.reuse, R64 ;  /* 0x0000004003947220 */ /* 0x040fe20000400000 */
[C---:B------:R-:W-:Y:S01]  /*a730*/  FMUL R149, R3.reuse, R65 ;  /* 0x0000004103957220 */ /* 0x040fe20000400000 */
[C---:B------:R-:W-:Y:S01]  /*a740*/  FMUL R150, R4.reuse, R66 ;  /* 0x0000004204967220 */ /* 0x040fe20000400000 */
[C---:B------:R-:W-:Y:S01]  /*a750*/  HMMA.16816.F32 R84, R112.reuse, R32, R128 ;  /* 0x000000207054723c */ /* 0x040fe20000001880 */
[C---:B------:R-:W-:Y:S01]  /*a760*/  FMUL R151, R4.reuse, R67 ;  /* 0x0000004304977220 */ /* 0x040fe20000400000 */
[C---:B------:R-:W-:Y:S01]  /*a770*/  FMUL R88, R3.reuse, R88 ;  /* 0x0000005803587220 */ /* 0x040fe20000400000 */
[----:B------:R-:W-:Y:S01]  /*a780*/  FMUL R89, R3, R89 ;  /* 0x0000005903597220 */ /* 0x000fe20000400000 */
[C---:B------:R-:W-:Y:S01]  /*a790*/  FMUL R90, R4.reuse, R90 ;  /* 0x0000005a045a7220 */ /* 0x040fe20000400000 */
[----:B------:R-:W-:Y:S01]  /*a7a0*/  FMUL R91, R4, R91 ;  /* 0x0000005b045b7220 */ /* 0x000fe20000400000 */
[----:B------:R-:W-:Y:S01]  /*a7b0*/  HMMA.16816.F32 R112, R112, R44, R132 ;  /* 0x0000002c7070723c */ /* 0x000fe20000001884 */
[----:B------:R-:W-:Y:S01]  /*a7c0*/  LDSM.16.M88.4 R164, [R168+UR6+0x18000] ;  /* 0x01800006a8a4783b */ /* 0x000fe20008000200 */
[----:B------:R-:W0:Y:S03]  /*a7d0*/  LDC R11, c[0x0][0x254] ;  /* 0x00009500ff0b7b82 */ /* 0x000e260000000800 */
[----:B------:R-:W2:Y:S01]  /*a7e0*/  LDSM.16.M88.4 R56, [R10+UR6+0x4000] ;  /* 0x004000060a38783b */ /* 0x000ea20008000200 */
[C---:B------:R-:W-:Y:S03]  /*a7f0*/  HMMA.16816.F32 R48, R108.reuse, R16, R48 ;  /* 0x000000106c30723c */ /* 0x040fe60000001830 */
[----:B------:R-:W4:Y:S03]  /*a800*/  LDSM.16.M88.4 R116, [R10+UR6+0x6000] ;  /* 0x006000060a74783b */ /* 0x000f260008000200 */
[C---:B------:R-:W-:Y:S01]  /*a810*/  HMMA.16816.F32 R52, R108.reuse, R24, R52 ;  /* 0x000000186c34723c */ /* 0x040fe20000001834 */
[----:B------:R-:W5:Y:S04]  /*a820*/  LDSM.16.M88.4 R68, [R10+UR6+0x8000] ;  /* 0x008000060a44783b */ /* 0x000f680008000200 */
[----:B------:R-:W0:Y:S01]  /*a830*/  LDSM.16.M88.4 R60, [R10+UR6+0xa000] ;  /* 0x00a000060a3c783b */ /* 0x000e220008000200 */
[C---:B------:R-:W-:Y:S03]  /*a840*/  HMMA.16816.F32 R120, R108.reuse, R20, R120 ;  /* 0x000000146c78723c */ /* 0x040fe60000001878 */
[----:B------:R-:W0:Y:S03]  /*a850*/  LDSM.16.M88.4 R64, [R10+UR6+0xc000] ;  /* 0x00c000060a40783b */ /* 0x000e260008000200 */
[C---:B------:R-:W-:Y:S01]  /*a860*/  HMMA.16816.F32 R124, R108.reuse, R40, R124 ;  /* 0x000000286c7c723c */ /* 0x040fe2000000187c */
[----:B------:R-:W0:Y:S04]  /*a870*/  LDSM.16.M88.4 R132, [R10+UR6] ;  /* 0x000000060a84783b */ /* 0x000e280008000200 */
[----:B------:R-:W0:Y:S01]  /*a880*/  LDSM.16.M88.4 R128, [R10+UR6+0x2000] ;  /* 0x002000060a80783b */ /* 0x000e220008000200 */
[----:B------:R-:W-:Y:S01]  /*a890*/  HMMA.16816.F32 R144, R108, R36, R144 ;  /* 0x000000246c90723c */ /* 0x000fe20000001890 */
[----:B------:R-:W-:-:S02]  /*a8a0*/  LOP3.LUT R12, R12, 0x60, RZ, 0x3c, !PT ;  /* 0x000000600c0c7812 */ /* 0x000fc400078e3cff */
[----:B------:R-:W-:Y:S03]  /*a8b0*/  LDSM.16.M88.4 R168, [R168+UR6+0x18800] ;  /* 0x01880006a8a8783b */ /* 0x000fe60008000200 */
[C---:B------:R-:W-:Y:S06]  /*a8c0*/  HMMA.16816.F32 R136, R108.reuse, R28, R136 ;  /* 0x0000001c6c88723c */ /* 0x040fec0000001888 */
[C---:B------:R-:W-:Y:S06]  /*a8d0*/  HMMA.16816.F32 R148, R108.reuse, R32, R148 ;  /* 0x000000206c94723c */ /* 0x040fec0000001894 */
[----:B------:R-:W-:Y:S01]  /*a8e0*/  HMMA.16816.F32 R108, R108, R44, R88 ;  /* 0x0000002c6c6c723c */ /* 0x000fe20000001858 */
[----:B------:R3:W0:Y:S05]  /*a8f0*/  LDSM.16.M88.4 R88, [R10+UR6+0xe000] ;  /* 0x00e000060a58783b */ /* 0x00062a0008000200 */
[C---:B-1----:R-:W-:Y:S01]  /*a900*/  HMMA.16816.F32 R92, R100.reuse, R22, R92 ;  /* 0x00000016645c723c */ /* 0x042fe2000000185c */
[----:B---3--:R-:W1:Y:S05]  /*a910*/  LDC R10, c[0x0][0x280] ;  /* 0x0000a000ff0a7b82 */ /* 0x008e6a0000000800 */
[C---:B------:R-:W-:Y:S06]  /*a920*/  HMMA.16816.F32 R72, R100.reuse, R42, R72 ;  /* 0x0000002a6448723c */ /* 0x040fec0000001848 */
[C---:B------:R-:W-:Y:S06]  /*a930*/  HMMA.16816.F32 R76, R100.reuse, R38, R76 ;  /* 0x00000026644c723c */ /* 0x040fec000000184c */
[C---:B------:R-:W-:Y:S06]  /*a940*/  HMMA.16816.F32 R80, R100.reuse, R30, R80 ;  /* 0x0000001e6450723c */ /* 0x040fec0000001850 */
[C---:B------:R-:W-:Y:S06]  /*a950*/  HMMA.16816.F32 R84, R100.reuse, R34, R84 ;  /* 0x000000226454723c */ /* 0x040fec0000001854 */
[C---:B------:R-:W-:Y:S06]  /*a960*/  HMMA.16816.F32 R96, R100.reuse, R18, R96 ;  /* 0x000000126460723c */ /* 0x040fec0000001860 */
[C---:B------:R-:W-:Y:S06]  /*a970*/  HMMA.16816.F32 R104, R100.reuse, R26, R104 ;  /* 0x0000001a6468723c */ /* 0x040fec0000001868 */
[----:B------:R-:W-:Y:S06]  /*a980*/  HMMA.16816.F32 R112, R100, R46, R112 ;  /* 0x0000002e6470723c */ /* 0x000fec0000001870 */
[C---:B------:R-:W-:Y:S01]  /*a990*/  HMMA.16816.F32 R48, R140.reuse, R18, R48 ;  /* 0x000000128c30723c */ /* 0x040fe20000001830 */
[----:B------:R-:W3:Y:S04]  /*a9a0*/  LDSM.16.M88.4 R16, [R12+UR6+0x18000] ;  /* 0x018000060c10783b */ /* 0x000ee80008000200 */
[----:B------:R-:W1:Y:S01]  /*a9b0*/  LDSM.16.M88.4 R12, [R12+UR6+0x18800] ;  /* 0x018800060c0c783b */ /* 0x000e620008000200 */
[C---:B------:R-:W-:Y:S06]  /*a9c0*/  HMMA.16816.F32 R52, R140.reuse, R26, R52 ;  /* 0x0000001a8c34723c */ /* 0x040fec0000001834 */
[C---:B------:R-:W-:Y:S06]  /*a9d0*/  HMMA.16816.F32 R120, R140.reuse, R22, R120 ;  /* 0x000000168c78723c */ /* 0x040fec0000001878 */
[C---:B------:R-:W-:Y:S06]  /*a9e0*/  HMMA.16816.F32 R124, R140.reuse, R42, R124 ;  /* 0x0000002a8c7c723c */ /* 0x040fec000000187c */
[C---:B------:R-:W-:Y:S06]  /*a9f0*/  HMMA.16816.F32 R144, R140.reuse, R38, R144 ;  /* 0x000000268c90723c */ /* 0x040fec0000001890 */
[C---:B------:R-:W-:Y:S06]  /*aa00*/  HMMA.16816.F32 R136, R140.reuse, R30, R136 ;  /* 0x0000001e8c88723c */ /* 0x040fec0000001888 */
[C---:B------:R-:W-:Y:S06]  /*aa10*/  HMMA.16816.F32 R148, R140.reuse, R34, R148 ;  /* 0x000000228c94723c */ /* 0x040fec0000001894 */
[----:B------:R-:W-:Y:S06]  /*aa20*/  HMMA.16816.F32 R108, R140, R46, R108 ;  /* 0x0000002e8c6c723c */ /* 0x000fec000000186c */
[C---:B--2---:R-:W-:Y:S06]  /*aa30*/  HMMA.16816.F32 R92, R164.reuse, R56, R92 ;  /* 0x00000038a45c723c */ /* 0x044fec000000185c */
[C---:B----4-:R-:W-:Y:S06]  /*aa40*/  HMMA.16816.F32 R72, R164.reuse, R116, R72 ;  /* 0x00000074a448723c */ /* 0x050fec0000001848 */
[C---:B-----5:R-:W-:Y:S06]  /*aa50*/  HMMA.16816.F32 R76, R164.reuse, R68, R76 ;  /* 0x00000044a44c723c */ /* 0x060fec000000184c */
[C---:B0-----:R-:W-:Y:S06]  /*aa60*/  HMMA.16816.F32 R80, R164.reuse, R60, R80 ;  /* 0x0000003ca450723c */ /* 0x041fec0000001850 */
[C---:B------:R-:W-:Y:S06]  /*aa70*/  HMMA.16816.F32 R84, R164.reuse, R64, R84 ;  /* 0x00000040a454723c */ /* 0x040fec0000001854 */
[C---:B------:R-:W-:Y:S06]  /*aa80*/  HMMA.16816.F32 R96, R164.reuse, R132, R96 ;  /* 0x00000084a460723c */ /* 0x040fec0000001860 */
[C---:B------:R-:W-:Y:S06]  /*aa90*/  HMMA.16816.F32 R104, R164.reuse, R128, R104 ;  /* 0x00000080a468723c */ /* 0x040fec0000001868 */
[----:B------:R-:W-:Y:S06]  /*aaa0*/  HMMA.16816.F32 R112, R164, R88, R112 ;  /* 0x00000058a470723c */ /* 0x000fec0000001870 */
[C---:B------:R-:W-:Y:S06]  /*aab0*/  HMMA.16816.F32 R48, R168.reuse, R132, R48 ;  /* 0x00000084a830723c */ /* 0x040fec0000001830 */
[C---:B------:R-:W-:Y:S06]  /*aac0*/  HMMA.16816.F32 R52, R168.reuse, R128, R52 ;  /* 0x00000080a834723c */ /* 0x040fec0000001834 */
[C---:B------:R-:W-:Y:S06]  /*aad0*/  HMMA.16816.F32 R120, R168.reuse, R56, R120 ;  /* 0x00000038a878723c */ /* 0x040fec0000001878 */
[C---:B------:R-:W-:Y:S06]  /*aae0*/  HMMA.16816.F32 R124, R168.reuse, R116, R124 ;  /* 0x00000074a87c723c */ /* 0x040fec000000187c */
[C---:B------:R-:W-:Y:S06]  /*aaf0*/  HMMA.16816.F32 R144, R168.reuse, R68, R144 ;  /* 0x00000044a890723c */ /* 0x040fec0000001890 */
[C---:B------:R-:W-:Y:S06]  /*ab00*/  HMMA.16816.F32 R136, R168.reuse, R60, R136 ;  /* 0x0000003ca888723c */ /* 0x040fec0000001888 */
[C---:B------:R-:W-:Y:S06]  /*ab10*/  HMMA.16816.F32 R148, R168.reuse, R64, R148 ;  /* 0x00000040a894723c */ /* 0x040fec0000001894 */
[----:B------:R-:W-:Y:S06]  /*ab20*/  HMMA.16816.F32 R168, R168, R88, R108 ;  /* 0x00000058a8a8723c */ /* 0x000fec000000186c */
[C---:B---3--:R-:W-:Y:S06]  /*ab30*/  HMMA.16816.F32 R108, R16.reuse, R58, R92 ;  /* 0x0000003a106c723c */ /* 0x048fec000000185c */
[C---:B------:R-:W-:Y:S06]  /*ab40*/  HMMA.16816.F32 R92, R16.reuse, R118, R72 ;  /* 0x00000076105c723c */ /* 0x040fec0000001848 */
[C---:B------:R-:W-:Y:S06]  /*ab50*/  HMMA.16816.F32 R72, R16.reuse, R70, R76 ;  /* 0x000000461048723c */ /* 0x040fec000000184c */
[----:B------:R-:W-:Y:S01]  /*ab60*/  HMMA.16816.F32 R76, R16, R62, R80 ;  /* 0x0000003e104c723c */ /* 0x000fe20000001850 */
[----:B------:R-:W-:-:S05]  /*ab70*/  UIADD3 UR4, UR4, 0x40, URZ ;  /* 0x0000004004047890 */ /* 0x000fca000fffe03f */
[C---:B------:R-:W-:Y:S06]  /*ab80*/  HMMA.16816.F32 R80, R16.reuse, R66, R84 ;  /* 0x000000421050723c */ /* 0x040fec0000001854 */
[C---:B------:R-:W-:Y:S06]  /*ab90*/  HMMA.16816.F32 R96, R16.reuse, R134, R96 ;  /* 0x000000861060723c */ /* 0x040fec0000001860 */
[C---:B------:R-:W-:Y:S06]  /*aba0*/  HMMA.16816.F32 R104, R16.reuse, R130, R104 ;  /* 0x000000821068723c */ /* 0x040fec0000001868 */
[----:B------:R-:W-:Y:S01]  /*abb0*/  HMMA.16816.F32 R84, R16, R90, R112 ;  /* 0x0000005a1054723c */ /* 0x000fe20000001870 */
[----:B------:R-:W0:Y:S01]  /*abc0*/  LDC R16, c[0x0][0x264] ;  /* 0x00009900ff107b82 */ /* 0x000e220000000800 */
[----:B-1----:R-:W-:Y:S01]  /*abd0*/  ISETP.LE.AND P2, PT, R10, UR4, PT ;  /* 0x000000040a007c0c */ /* 0x002fe2000bf43270 */
[----:B------:R-:W-:-:S03]  /*abe0*/  FFMA R187, R5, R187, R160 ;  /* 0x000000bb05bb7223 */ /* 0x000fc600000000a0 */
[----:B------:R-:W-:Y:S01]  /*abf0*/  HMMA.16816.F32 R100, R12, R58, R120 ;  /* 0x0000003a0c64723c */ /* 0x000fe20000001878 */
[----:B------:R-:W-:Y:S01]  /*ac00*/  FFMA R185, R3, R185, R159 ;  /* 0x000000b903b97223 */ /* 0x000fe2000000009f */
[----:B------:R-:W-:Y:S01]  /*ac10*/  FFMA R183, R4, R183, R191 ;  /* 0x000000b704b77223 */ /* 0x000fe200000000bf */
[----:B------:R-:W-:-:S03]  /*ac20*/  LEA R6, R11, R6, 0x6 ;  /* 0x000000060b067211 */ /* 0x000fc600078e30ff */
[----:B------:R-:W-:Y:S01]  /*ac30*/  HMMA.16816.F32 R48, R12, R134, R48 ;  /* 0x000000860c30723c */ /* 0x000fe20000001830 */
[----:B------:R-:W-:Y:S01]  /*ac40*/  MOV R172, R9 ;  /* 0x0000000900ac7202 */ /* 0x000fe20000000f00 */
[----:B------:R-:W-:Y:S01]  /*ac50*/  IMAD.MOV.U32 R5, RZ, RZ, R8 ;  /* 0x000000ffff057224 */ /* 0x000fe200078e0008 */
[----:B------:R-:W-:-:S03]  /*ac60*/  MOV R4, R2 ;  /* 0x0000000200047202 */ /* 0x000fc60000000f00 */
[----:B------:R-:W-:Y:S01]  /*ac70*/  HMMA.16816.F32 R52, R12, R130, R52 ;  /* 0x000000820c34723c */ /* 0x000fe20000001834 */
[----:B------:R-:W-:-:S05]  /*ac80*/  MOV R3, R0 ;  /* 0x0000000000037202 */ /* 0x000fca0000000f00 */
[----:B------:R-:W-:Y:S01]  /*ac90*/  HMMA.16816.F32 R56, R12, R118, R124 ;  /* 0x000000760c38723c */ /* 0x000fe2000000187c */
[----:B0-----:R-:W-:-:S05]  /*aca0*/  IMAD R7, R16, 0x40, R7 ;  /* 0x0000004010077824 */ /* 0x001fca00078e0207 */
[C---:B------:R-:W-:Y:S06]  /*acb0*/  HMMA.16816.F32 R68, R12.reuse, R70, R144 ;  /* 0x000000460c44723c */ /* 0x040fec0000001890 */
[C---:B------:R-:W-:Y:S06]  /*acc0*/  HMMA.16816.F32 R60, R12.reuse, R62, R136 ;  /* 0x0000003e0c3c723c */ /* 0x040fec0000001888 */
[C---:B------:R-:W-:Y:S06]  /*acd0*/  HMMA.16816.F32 R64, R12.reuse, R66, R148 ;  /* 0x000000420c40723c */ /* 0x040fec0000001894 */
[----:B------:R-:W-:Y:S01]  /*ace0*/  HMMA.16816.F32 R88, R12, R90, R168 ;  /* 0x0000005a0c58723c */ /* 0x000fe200000018a8 */
[----:B------:R-:W-:-:S08]  /*acf0*/  NOP ;  /* 0x0000000000007918 */ /* 0x000fd00000000000 */
[----:B------:R-:W-:-:S15]  /*ad00*/  @!P2 BRA `(.L_x_1) ;  /* 0xffffffa00020a947 */ /* 0x000fde000383ffff */
.L_x_0:
[----:B------:R-:W2:Y:S01]  /*ad10*/  S2R R11, SR_TID.X ;  /* 0x00000000000b7919 */ /* 0x000ea20000002100 */
[----:B------:R-:W0:Y:S01]  /*ad20*/  LDC R29, c[0x0][0x278] ;  /* 0x00009e00ff1d7b82 */ /* 0x000e220000000800 */
[C---:B------:R-:W-:Y:S01]  /*ad30*/  FMUL R33, R187.reuse, 8388608 ;  /* 0x4b000000bb217820 */ /* 0x040fe20000400000 */
[----:B------:R-:W-:Y:S01]  /*ad40*/  FSETP.GEU.AND P3, PT, R187, 1.175494350822287508e-38, PT ;  /* 0x00800000bb00780b */ /* 0x000fe20003f6e000 */
[----:B------:R-:W-:Y:S01]  /*ad50*/  FMUL R31, R189, 8388608 ;  /* 0x4b000000bd1f7820 */ /* 0x000fe20000400000 */
[----:B------:R-:W-:Y:S01]  /*ad60*/  FSETP.GT.AND P1, PT, |R183|, 8.50705917302346158658e+37, PT ;  /* 0x7e800000b700780b */ /* 0x000fe20003f24200 */
[----:B------:R-:W-:Y:S01]  /*ad70*/  IMAD.MOV.U32 R148, RZ, RZ, R94 ;  /* 0x000000ffff947224 */ /* 0x000fe200078e005e */
[----:B------:R-:W-:Y:S01]  /*ad80*/  FSEL R33, R33, R187, !P3 ;  /* 0x000000bb21217208 */ /* 0x000fe20005800000 */
[C---:B------:R-:W-:Y:S01]  /*ad90*/  FMUL R46, R183.reuse, 8388608 ;  /* 0x4b000000b72e7820 */ /* 0x040fe20000400000 */
[----:B------:R-:W-:Y:S01]  /*ada0*/  FSEL R39, RZ, -23, P3 ;  /* 0xc1b80000ff277808 */ /* 0x000fe20001800000 */
[----:B------:R-:W-:Y:S01]  /*adb0*/  IMAD.MOV.U32 R130, RZ, RZ, R83 ;  /* 0x000000ffff827224 */ /* 0x000fe200078e0053 */
[----:B------:R-:W-:Y:S01]  /*adc0*/  FSETP.GEU.AND P3, PT, |R183|, 1.175494350822287508e-38, PT ;  /* 0x00800000b700780b */ /* 0x000fe20003f6e200 */
[----:B------:R-:W-:Y:S01]  /*add0*/  IMAD.MOV.U32 R83, RZ, RZ, R50 ;  /* 0x000000ffff537224 */ /* 0x000fe200078e0032 */
[----:B------:R-:W-:Y:S01]  /*ade0*/  FSETP.GEU.AND P2, PT, R189, 1.175494350822287508e-38, PT ;  /* 0x00800000bd00780b */ /* 0x000fe20003f4e000 */
[----:B------:R-:W-:Y:S01]  /*adf0*/  IMAD.MOV.U32 R21, RZ, RZ, R58 ;  /* 0x000000ffff157224 */ /* 0x000fe200078e003a */
[----:B------:R-:W-:Y:S01]  /*ae00*/  MOV R138, R77 ;  /* 0x0000004d008a7202 */ /* 0x000fe20000000f00 */
[----:B------:R-:W-:Y:S01]  /*ae10*/  IMAD.MOV.U32 R20, RZ, RZ, R85 ;  /* 0x000000ffff147224 */ /* 0x000fe200078e0055 */
[----:B------:R-:W-:Y:S01]  /*ae20*/  MOV R146, R72 ;  /* 0x0000004800927202 */ /* 0x000fe20000000f00 */
[----:B------:R-:W-:Y:S01]  /*ae30*/  @P1 FMUL R91, R91, 0.25 ;  /* 0x3e8000005b5b1820 */ /* 0x000fe20000400000 */
        /* <DEDUP_REMOVED lines=13> */
[C---:B--2---:R-:W-:Y:S01]  /*af10*/  IMAD.SHL.U32 R3, R11.reuse, 0x1000, RZ ;  /* 0x000010000b037824 */ /* 0x044fe200078e00ff */
[----:B------:R-:W-:Y:S01]  /*af20*/  SHF.R.U32.HI R28, RZ, 0x5, R11 ;  /* 0x00000005ff1c7819 */ /* 0x000fe2000001160b */
[C---:B------:R-:W-:Y:S01]  /*af30*/  IMAD.SHL.U32 R10, R11.reuse, 0x4, RZ ;  /* 0x000000040b0a7824 */ /* 0x040fe200078e00ff */
[----:B------:R-:W-:Y:S01]  /*af40*/  LOP3.LUT R4, R11, 0x3f, RZ, 0xc0, !PT ;  /* 0x0000003f0b047812 */ /* 0x000fe200078ec0ff */
[----:B------:R-:W-:Y:S01]  /*af50*/  @P1 FMUL R15, R15, 0.25 ;  /* 0x3e8000000f0f1820 */ /* 0x000fe20000400000 */
[----:B------:R-:W-:Y:S01]  /*af60*/  SGXT.U32 R28, R28, 0x3 ;  /* 0x000000031c1c781a */ /* 0x000fe20000000000 */
[----:B------:R-:W-:Y:S01]  /*af70*/  @P1 FMUL R103, R103, 0.25 ;  /* 0x3e80000067671820 */ /* 0x000fe20000400000 */
[----:B------:R-:W-:Y:S01]  /*af80*/  LOP3.LUT R3, R3, 0x6000, RZ, 0xc0, !PT ;  /* 0x0000600003037812 */ /* 0x000fe200078ec0ff */
[----:B------:R-:W-:Y:S01]  /*af90*/  @P1 FMUL R25, R25, 0.25 ;  /* 0x3e80000019191820 */ /* 0x000fe20000400000 */
[----:B------:R-:W-:Y:S01]  /*afa0*/  LOP3.LUT R5, R11, 0xc0, RZ, 0xc0, !PT ;  /* 0x000000c00b057812 */ /* 0x000fe200078ec0ff */
[----:B0-----:R-:W-:Y:S01]  /*afb0*/  IMAD R28, R28, R29, RZ ;  /* 0x0000001d1c1c7224 */ /* 0x001fe200078e02ff */
[----:B------:R-:W-:Y:S01]  /*afc0*/  LEA R4, R4, R3, 0x4 ;  /* 0x0000000304047211 */ /* 0x000fe200078e20ff */
[----:B------:R-:W-:Y:S01]  /*afd0*/  @P1 FMUL R75, R75, 0.25 ;  /* 0x3e8000004b4b1820 */ /* 0x000fe20000400000 */
[----:B------:R-:W-:Y:S01]  /*afe0*/  SHF.R.U32.HI R3, RZ, 0x1, R5 ;  /* 0x00000001ff037819 */ /* 0x000fe20000011605 */
[----:B------:R-:W-:Y:S01]  /*aff0*/  IMAD R30, R29, 0x8, R28 ;  /* 0x000000081d1e7824 */ /* 0x000fe200078e021c */
[C---:B------:R-:W-:Y:S01]  /*b000*/  LOP3.LUT R6, R11.reuse, 0xff, RZ, 0xc0, !PT ;  /* 0x000000ff0b067812 */ /* 0x040fe200078ec0ff */
[----:B------:R-:W-:Y:S01]  /*b010*/  @P1 FMUL R54, R54, 0.25 ;  /* 0x3e80000036361820 */ /* 0x000fe20000400000 */
[----:B------:R-:W-:Y:S01]  /*b020*/  LOP3.LUT R3, R4, R3, RZ, 0x3c, !PT ;  /* 0x0000000304037212 */ /* 0x000fe200078e3cff */
[----:B------:R-:W-:Y:S01]  /*b030*/  IMAD.SHL.U32 R4, R11, 0x10, RZ ;  /* 0x000000100b047824 */ /* 0x000fe200078e00ff */
[----:B------:R-:W-:Y:S01]  /*b040*/  LEA R32, R29, R30, 0x3 ;  /* 0x0000001e1d207211 */ /* 0x000fe200078e18ff */
[----:B------:R-:W-:Y:S01]  /*b050*/  @P1 FMUL R81, R81, 0.25 ;  /* 0x3e80000051511820 */ /* 0x000fe20000400000 */
[----:B------:R-:W-:Y:S01]  /*b060*/  SHF.L.U32 R5, R11, 0x5, RZ ;  /* 0x000000050b057819 */ /* 0x000fe200000006ff */
[----:B------:R-:W-:Y:S01]  /*b070*/  @P1 FMUL R83, R83, 0.25 ;  /* 0x3e80000053531820 */ /* 0x000fe20000400000 */
[----:B------:R-:W-:Y:S01]  /*b080*/  LEA R34, R29, R32, 0x3 ;  /* 0x000000201d227211 */ /* 0x000fe200078e18ff */
[----:B------:R-:W-:Y:S01]  /*b090*/  @!P3 FMUL R91, R91, 16777216 ;  /* 0x4b8000005b5bb820 */ /* 0x000fe20000400000 */
[----:B------:R-:W-:Y:S01]  /*b0a0*/  LOP3.LUT R4, R4, 0x70, RZ, 0xc0, !PT ;  /* 0x0000007004047812 */ /* 0x000fe200078ec0ff */
[----:B------:R-:W-:Y:S01]  /*b0b0*/  @!P3 FMUL R90, R90, 16777216 ;  /* 0x4b8000005a5ab820 */ /* 0x000fe20000400000 */
[----:B------:R-:W-:Y:S01]  /*b0c0*/  LOP3.LUT R11, R11, 0x18, RZ, 0xc0, !PT ;  /* 0x000000180b0b7812 */ /* 0x000fe200078ec0ff */
[----:B------:R-:W-:Y:S01]  /*b0d0*/  IMAD R36, R29, 0x8, R34 ;  /* 0x000000081d247824 */ /* 0x000fe200078e0222 */
[----:B------:R-:W-:Y:S01]  /*b0e0*/  MOV R53, R62 ;  /* 0x0000003e00357202 */ /* 0x000fe20000000f00 */
[----:B------:R-:W-:Y:S01]  /*b0f0*/  @!P3 FMUL R67, R67, 16777216 ;  /* 0x4b8000004343b820 */ /* 0x000fe20000400000 */
[----:B------:R-:W-:Y:S01]  /*b100*/  MOV R13, R66 ;  /* 0x00000042000d7202 */ /* 0x000fe20000000f00 */
[----:B------:R-:W-:Y:S01]  /*b110*/  @!P3 FMUL R63, R63, 16777216 ;  /* 0x4b8000003f3fb820 */ /* 0x000fe20000400000 */
[----:B------:R-:W-:Y:S01]  /*b120*/  LEA R38, R29, R36, 0x3 ;  /* 0x000000241d267211 */ /* 0x000fe200078e18ff */
[----:B------:R-:W-:Y:S01]  /*b130*/  @P1 FMUL R53, R53, 0.25 ;  /* 0x3e80000035351820 */ /* 0x000fe20000400000 */
[----:B------:R-:W-:Y:S01]  /*b140*/  IADD3 R4, R4, UR6, RZ ;  /* 0x0000000604047c10 */ /* 0x000fe2000fffe0ff */
[----:B------:R-:W-:Y:S01]  /*b150*/  @P1 FMUL R13, R13, 0.25 ;  /* 0x3e8000000d0d1820 */ /* 0x000fe20000400000 */
[----:B------:R-:W-:Y:S01]  /*b160*/  LEA R72, R29, R38, 0x3 ;  /* 0x000000261d487211 */ /* 0x000fe200078e18ff */
[----:B------:R-:W-:Y:S01]  /*b170*/  @!P3 FMUL R53, R53, 16777216 ;  /* 0x4b8000003535b820 */ /* 0x000fe20000400000 */
[----:B------:R-:W-:Y:S01]  /*b180*/  FSETP.GEU.AND P5, PT, R183, 1.175494350822287508e-38, PT ;  /* 0x00800000b700780b */ /* 0x000fe20003fae000 */
[----:B------:R-:W-:Y:S01]  /*b190*/  @!P3 FMUL R13, R13, 16777216 ;  /* 0x4b8000000d0db820 */ /* 0x000fe20000400000 */
[----:B------:R-:W-:Y:S01]  /*b1a0*/  FSEL R31, R31, R189, !P2 ;  /* 0x000000bd1f1f7208 */ /* 0x000fe20005000000 */
[----:B------:R-:W-:Y:S01]  /*b1b0*/  @!P3 FMUL R71, R71, 16777216 ;  /* 0x4b8000004747b820 */ /* 0x000fe20000400000 */
[----:B------:R-:W-:Y:S01]  /*b1c0*/  LEA R42, R11, UR6, 0xa ;  /* 0x000000060b2a7c11 */ /* 0x000fe2000f8e50ff */
[----:B------:R-:W-:Y:S01]  /*b1d0*/  @!P3 FMUL R15, R15, 16777216 ;  /* 0x4b8000000f0fb820 */ /* 0x000fe20000400000 */
[----:B------:R-:W-:Y:S01]  /*b1e0*/  MOV R142, R74 ;  /* 0x0000004a008e7202 */ /* 0x000fe20000000f00 */
[----:B------:R-:W-:Y:S01]  /*b1f0*/  IMAD R74, R29, 0x8, R72 ;  /* 0x000000081d4a7824 */ /* 0x000fe200078e0248 */
[----:B------:R-:W-:Y:S01]  /*b200*/  LEA.HI R11, R11, R4, RZ, 0x1f ;  /* 0x000000040b0b7211 */ /* 0x000fe200078ff8ff */
[----:B------:R-:W-:Y:S01]  /*b210*/  @!P3 FMUL R59, R59, 16777216 ;  /* 0x4b8000003b3bb820 */ /* 0x000fe20000400000 */
[----:B------:R-:W-:Y:S01]  /*b220*/  FSEL R46, R46, R183, !P5 ;  /* 0x000000b72e2e7208 */ /* 0x000fe20006800000 */
[----:B------:R-:W-:Y:S01]  /*b230*/  @P1 FMUL R183, R183, 0.25 ;  /* 0x3e800000b7b71820 */ /* 0x000fe20000400000 */
[----:B------:R-:W-:Y:S01]  /*b240*/  FSEL R37, RZ, -23, P2 ;  /* 0xc1b80000ff257808 */ /* 0x000fe20001000000 */
[----:B------:R-:W-:Y:S01]  /*b250*/  @!P3 FMUL R21, R21, 16777216 ;  /* 0x4b8000001515b820 */ /* 0x000fe20000400000 */
[----:B------:R-:W-:Y:S01]  /*b260*/  IADD3 R4, R31, -0x3f3504f3, RZ ;  /* 0xc0cafb0d1f047810 */ /* 0x000fe20007ffe0ff */
[----:B------:R-:W-:Y:S01]  /*b270*/  @!P3 FMUL R183, R183, 16777216 ;  /* 0x4b800000b7b7b820 */ /* 0x000fe20000400000 */
[----:B------:R-:W-:Y:S01]  /*b280*/  FSETP.GT.AND P2, PT, |R185|, 8.50705917302346158658e+37, PT ;  /* 0x7e800000b900780b */ /* 0x000fe20003f44200 */
[----:B------:R-:W-:Y:S01]  /*b290*/  @!P3 FMUL R103, R103, 16777216 ;  /* 0x4b8000006767b820 */ /* 0x000fe20000400000 */
[----:B------:R-:W-:Y:S01]  /*b2a0*/  MOV R140, R76 ;  /* 0x0000004c008c7202 */ /* 0x000fe20000000f00 */
[----:B------:R-:W-:Y:S01]  /*b2b0*/  @!P3 FMUL R25, R25, 16777216 ;  /* 0x4b8000001919b820 */ /* 0x000fe20000400000 */
[----:B------:R-:W-:Y:S01]  /*b2c0*/  LOP3.LUT R24, R4, 0xff800000, RZ, 0xc0, !PT ;  /* 0xff80000004187812 */ /* 0x000fe200078ec0ff */
[----:B------:R-:W-:Y:S01]  /*b2d0*/  @!P3 FMUL R75, R75, 16777216 ;  /* 0x4b8000004b4bb820 */ /* 0x000fe20000400000 */
[----:B------:R-:W-:Y:S01]  /*b2e0*/  @!P3 FMUL R54, R54, 16777216 ;  /* 0x4b8000003636b820 */ /* 0x000fe20000400000 */
[----:B------:R-:W-:Y:S01]  /*b2f0*/  @!P3 FMUL R81, R81, 16777216 ;  /* 0x4b8000005151b820 */ /* 0x000fe20000400000 */
[----:B------:R-:W-:Y:S01]  /*b300*/  @!P3 FMUL R83, R83, 16777216 ;  /* 0x4b8000005353b820 */ /* 0x000fe20000400000 */
[----:B------:R-:W-:Y:S01]  /*b310*/  LEA R76, R29, R74, 0x3 ;  /* 0x0000004a1d4c7211 */ /* 0x000fe200078e18ff */
[----:B------:R-:W-:Y:S01]  /*b320*/  IMAD.MOV.U32 R144, RZ, RZ, R73 ;  /* 0x000000ffff907224 */ /* 0x000fe200078e0049 */
[C---:B------:R-:W-:Y:S01]  /*b330*/  FSETP.GEU.AND P3, PT, |R185|.reuse, 1.175494350822287508e-38, PT ;  /* 0x00800000b900780b */ /* 0x040fe20003f6e200 */
[----:B------:R-:W-:Y:S01]  /*b340*/  FMUL R35, R185, 8388608 ;  /* 0x4b000000b9237820 */ /* 0x000fe20000400000 */
[----:B------:R-:W-:Y:S01]  /*b350*/  MOV R152, R106 ;  /* 0x0000006a00987202 */ /* 0x000fe20000000f00 */
[----:B------:R-:W-:Y:S01]  /*b360*/  IMAD.MOV.U32 R132, RZ, RZ, R78 ;  /* 0x000000ffff847224 */ /* 0x000fe200078e004e */
[----:B------:R-:W-:Y:S01]  /*b370*/  MOV R14, R87 ;  /* 0x00000057000e7202 */ /* 0x000fe20000000f00 */
[C---:B------:R-:W-:Y:S01]  /*b380*/  IMAD R78, R29.reuse, 0x8, R76 ;  /* 0x000000081d4e7824 */ /* 0x040fe200078e024c */
[----:B------:R-:W-:Y:S01]  /*b390*/  MOV R85, R49 ;  /* 0x0000003100557202 */ /* 0x000fe20000000f00 */
[----:B------:R-:W-:Y:S01]  /*b3a0*/  IMAD.MOV.U32 R17, RZ, RZ, R69 ;  /* 0x000000ffff117224 */ /* 0x000fe200078e0045 */
[----:B------:R-:W-:Y:S01]  /*b3b0*/  I2FP.F32.S32 R4, R24 ;  /* 0x0000001800047245 */ /* 0x000fe20000201400 */
[----:B------:R-:W-:Y:S01]  /*b3c0*/  IMAD.MOV.U32 R7, RZ, RZ, R88 ;  /* 0x000000ffff077224 */ /* 0x000fe200078e0058 */
[----:B------:R-:W-:Y:S01]  /*b3d0*/  MOV R106, R79 ;  /* 0x0000004f006a7202 */ /* 0x000fe20000000f00 */
[----:B------:R-:W-:Y:S01]  /*b3e0*/  IMAD.MOV.U32 R79, RZ, RZ, R52 ;  /* 0x000000ffff4f7224 */ /* 0x000fe200078e0034 */
[----:B------:R-:W-:Y:S01]  /*b3f0*/  MOV R87, R48 ;  /* 0x0000003000577202 */ /* 0x000fe20000000f00 */
[----:B------:R-:W-:Y:S01]  /*b400*/  IMAD.MOV.U32 R136, RZ, RZ, R80 ;  /* 0x000000ffff887224 */ /* 0x000fe200078e0050 */
[----:B------:R-:W-:Y:S01]  /*b410*/  MOV R73, R100 ;  /* 0x0000006400497202 */ /* 0x000fe20000000f00 */
[----:B------:R-:W-:Y:S01]  /*b420*/  FFMA.FTZ R37, R4, 1.1920928955078125e-07, R37 ;  /* 0x3400000004257823 */ /* 0x000fe20000010025 */
[----:B------:R-:W-:Y:S01]  /*b430*/  MOV R45, R56 ;  /* 0x00000038002d7202 */ /* 0x000fe20000000f00 */
[----:B------:R-:W-:Y:S01]  /*b440*/  IMAD R80, R29, 0x8, R78 ;  /* 0x000000081d507824 */ /* 0x000fe200078e024e */
[----:B------:R-:W-:Y:S01]  /*b450*/  MOV R23, R57 ;  /* 0x0000003900177202 */ /* 0x000fe20000000f00 */
[----:B------:R-:W-:Y:S01]  /*b460*/  IMAD.MOV.U32 R57, RZ, RZ, R60 ;  /* 0x000000ffff397224 */ /* 0x000fe200078e003c */
[----:B------:R-:W-:Y:S01]  /*b470*/  MOV R19, R68 ;  /* 0x0000004400137202 */ /* 0x000fe20000000f00 */
[----:B------:R-:W0:Y:S01]  /*b480*/  MUFU.RCP R4, R183 ;  /* 0x000000b700047308 */ /* 0x000e220000001000 */
[----:B------:R-:W-:Y:S01]  /*b490*/  MOV R55, R61 ;  /* 0x0000003d00377202 */ /* 0x000fe20000000f00 */
[----:B------:R-:W-:Y:S01]  /*b4a0*/  @P2 FMUL R89, R89, 0.25 ;  /* 0x3e80000059592820 */ /* 0x000fe20000400000 */
[----:B------:R-:W-:Y:S01]  /*b4b0*/  MOV R49, R64 ;  /* 0x0000004000317202 */ /* 0x000fe20000000f00 */
[----:B------:R-:W-:Y:S01]  /*b4c0*/  @P2 FMUL R7, R7, 0.25 ;  /* 0x3e80000007072820 */ /* 0x000fe20000400000 */
[----:B------:R-:W-:Y:S01]  /*b4d0*/  FSETP.GEU.AND P4, PT, R185, 1.175494350822287508e-38, PT ;  /* 0x00800000b900780b */ /* 0x000fe20003f8e000 */
[----:B------:R-:W-:Y:S01]  /*b4e0*/  @P2 FMUL R65, R65, 0.25 ;  /* 0x3e80000041412820 */ /* 0x000fe20000400000 */
[----:B------:R-:W-:Y:S01]  /*b4f0*/  @P2 FMUL R55, R55, 0.25 ;  /* 0x3e80000037372820 */ /* 0x000fe20000400000 */
[----:B------:R-:W-:Y:S01]  /*b500*/  @P2 FMUL R49, R49, 0.25 ;  /* 0x3e80000031312820 */ /* 0x000fe20000400000 */
[----:B------:R-:W-:Y:S01]  /*b510*/  FSEL R35, R35, R185, !P4 ;  /* 0x000000b923237208 */ /* 0x000fe20006000000 */
[----:B------:R-:W-:Y:S01]  /*b520*/  @P2 FMUL R57, R57, 0.25 ;  /* 0x3e80000039392820 */ /* 0x000fe20000400000 */
        /* <DEDUP_REMOVED lines=11> */
[----:B------:R-:W-:Y:S01]  /*b5e0*/  FSETP.GT.AND P1, PT, |R187|, 8.50705917302346158658e+37, PT ;  /* 0x7e800000bb00780b */ /* 0x000fe20003f24200 */
[----:B------:R-:W-:Y:S01]  /*b5f0*/  @!P3 FMUL R185, R185, 16777216 ;  /* 0x4b800000b9b9b820 */ /* 0x000fe20000400000 */
        /* <DEDUP_REMOVED lines=16> */
[----:B------:R-:W-:Y:S01]  /*b700*/  LEA R56, R29, R80, 0x3 ;  /* 0x000000501d387211 */ /* 0x000fe200078e18ff */
[----:B------:R-:W-:Y:S01]  /*b710*/  VIADD R44, R35, 0xc0cafb0d ;  /* 0xc0cafb0d232c7836 */ /* 0x000fe20000000000 */
[C---:B------:R-:W-:Y:S01]  /*b720*/  FSETP.GEU.AND P3, PT, |R187|.reuse, 1.175494350822287508e-38, PT ;  /* 0x00800000bb00780b */ /* 0x040fe20003f6e200 */
[----:B------:R-:W-:Y:S01]  /*b730*/  @P1 FMUL R187, R187, 0.25 ;  /* 0x3e800000bbbb1820 */ /* 0x000fe20000400000 */
[----:B------:R-:W-:Y:S01]  /*b740*/  LOP3.LUT R10, R10, 0x70, RZ, 0xc0, !PT ;  /* 0x000000700a0a7812 */ /* 0x000fe200078ec0ff */
[C---:B0-----:R-:W-:Y:S01]  /*b750*/  FMUL R50, R4.reuse, R67 ;  /* 0x0000004304327220 */ /* 0x041fe20000400000 */
[C---:B------:R-:W-:Y:S01]  /*b760*/  LEA R68, R29.reuse, R56, 0x3 ;  /* 0x000000381d447211 */ /* 0x040fe200078e18ff */
[----:B------:R-:W-:Y:S01]  /*b770*/  FMUL R27, R4, R91 ;  /* 0x0000005b041b7220 */ /* 0x000fe20000400000 */
[----:B------:R-:W-:Y:S01]  /*b780*/  LOP3.LUT R5, R10, 0x1c60, R5, 0x78, !PT ;  /* 0x00001c600a057812 */ /* 0x000fe200078e7805 */
[----:B------:R-:W-:Y:S01]  /*b790*/  FMUL R47, R4, R90 ;  /* 0x0000005a042f7220 */ /* 0x000fe20000400000 */
[----:B------:R-:W-:Y:S01]  /*b7a0*/  LOP3.LUT R44, R44, 0xff800000, RZ, 0xc0, !PT ;  /* 0xff8000002c2c7812 */ /* 0x000fe200078ec0ff */
[----:B------:R-:W-:Y:S01]  /*b7b0*/  IMAD R60, R29, 0x8, R68 ;  /* 0x000000081d3c7824 */ /* 0x000fe200078e0244 */
[----:B------:R-:W-:Y:S01]  /*b7c0*/  IADD3 R42, R5, R42, RZ ;  /* 0x0000002a052a7210 */ /* 0x000fe20007ffe0ff */
[C---:B------:R-:W-:Y:S01]  /*b7d0*/  FMUL R52, R4.reuse, R13 ;  /* 0x0000000d04347220 */ /* 0x040fe20000400000 */
[----:B------:R-:W-:Y:S01]  /*b7e0*/  FSEL R40, RZ, -23, P4 ;  /* 0xc1b80000ff287808 */ /* 0x000fe20002000000 */
[C---:B------:R-:W-:Y:S01]  /*b7f0*/  FMUL R51, R4.reuse, R63 ;  /* 0x0000003f04337220 */ /* 0x040fe20000400000 */
[----:B------:R-:W-:Y:S01]  /*b800*/  I2FP.F32.S32 R5, R44 ;  /* 0x0000002c00057245 */ /* 0x000fe20000201400 */
[C---:B------:R-:W-:Y:S01]  /*b810*/  FMUL R53, R4.reuse, R53 ;  /* 0x0000003504357220 */ /* 0x040fe20000400000 */
        /* <DEDUP_REMOVED lines=9> */
[----:B------:R-:W-:Y:S01]  /*b8b0*/  FMUL R128, R4, R83 ;  /* 0x0000005304807220 */ /* 0x000fe20000400000 */
[----:B------:R-:W-:Y:S01]  /*b8c0*/  @!P3 FMUL R187, R187, 16777216 ;  /* 0x4b800000bbbbb820 */ /* 0x000fe20000400000 */
[----:B------:R-:W-:Y:S01]  /*b8d0*/  LEA R66, R29, R60, 0x3 ;  /* 0x0000003c1d427211 */ /* 0x000fe200078e18ff */
[----:B------:R-:W0:Y:S01]  /*b8e0*/  MUFU.RCP R4, R185 ;  /* 0x000000b900047308 */ /* 0x000e220000001000 */
[----:B------:R-:W-:Y:S01]  /*b8f0*/  MOV R150, R110 ;  /* 0x0000006e00967202 */ /* 0x000fe20000000f00 */
[----:B------:R-:W-:Y:S01]  /*b900*/  FFMA.FTZ R40, R5, 1.1920928955078125e-07, R40 ;  /* 0x3400000005287823 */ /* 0x000fe20000010028 */
[----:B------:R-:W-:Y:S01]  /*b910*/  MOV R18, R82 ;  /* 0x0000005200127202 */ /* 0x000fe20000000f00 */
[----:B------:R-:W-:Y:S01]  /*b920*/  @P1 FMUL R14, R14, 0.25 ;  /* 0x3e8000000e0e1820 */ /* 0x000fe20000400000 */
[----:B------:R-:W-:Y:S01]  /*b930*/  MOV R16, R86 ;  /* 0x0000005600107202 */ /* 0x000fe20000000f00 */
[----:B------:R-:W-:Y:S01]  /*b940*/  @P1 FMUL R130, R130, 0.25 ;  /* 0x3e80000082821820 */ /* 0x000fe20000400000 */
[----:B------:R-:W-:Y:S01]  /*b950*/  FSETP.GT.AND P2, PT, |R189|, 8.50705917302346158658e+37, PT ;  /* 0x7e800000bd00780b */ /* 0x000fe20003f44200 */
[----:B------:R-:W1:Y:S01]  /*b960*/  MUFU.RCP R5, R187 ;  /* 0x000000bb00057308 */ /* 0x000e620000001000 */
[----:B------:R-:W-:Y:S01]  /*b970*/  LEA R64, R29, R66, 0x3 ;  /* 0x000000421d407211 */ /* 0x000fe200078e18ff */
        /* <DEDUP_REMOVED lines=14> */
[----:B------:R-:W-:Y:S01]  /*ba60*/  FSETP.GEU.AND P1, PT, |R189|, 1.175494350822287508e-38, PT ;  /* 0x00800000bd00780b */ /* 0x000fe20003f2e200 */
[----:B------:R-:W-:Y:S01]  /*ba70*/  @!P3 FMUL R18, R18, 16777216 ;  /* 0x4b8000001212b820 */ /* 0x000fe20000400000 */
[----:B------:R-:W-:Y:S01]  /*ba80*/  LEA R58, R29, R64, 0x3 ;  /* 0x000000401d3a7211 */ /* 0x000fe200078e18ff */
[----:B------:R-:W-:Y:S01]  /*ba90*/  @P2 FMUL R189, R189, 0.25 ;  /* 0x3e800000bdbd2820 */ /* 0x000fe20000400000 */
[----:B0-----:R-:W-:Y:S01]  /*baa0*/  FMUL R54, R4, R65 ;  /* 0x0000004104367220 */ /* 0x001fe20000400000 */
[----:B------:R-:W-:Y:S01]  /*bab0*/  @!P3 FMUL R132, R132, 16777216 ;  /* 0x4b8000008484b820 */ /* 0x000fe20000400000 */
[----:B------:R-:W-:Y:S01]  /*bac0*/  FMUL R65, R4, R45 ;  /* 0x0000002d04417220 */ /* 0x000fe20000400000 */
[----:B------:R-:W-:-:S02]  /*bad0*/  IMAD R62, R29, 0x8, R58 ;  /* 0x000000081d3e7824 */ /* 0x000fc400078e023a */
[----:B------:R-:W-:Y:S01]  /*bae0*/  @!P3 FMUL R16, R16, 16777216 ;  /* 0x4b8000001010b820 */ /* 0x000fe20000400000 */
[----:B------:R-:W-:Y:S01]  /*baf0*/  @!P3 FMUL R106, R106, 16777216 ;  /* 0x4b8000006a6ab820 */ /* 0x000fe20000400000 */
[----:B------:R-:W-:Y:S01]  /*bb00*/  @!P3 FMUL R134, R134, 16777216 ;  /* 0x4b8000008686b820 */ /* 0x000fe20000400000 */
[C---:B------:R-:W-:Y:S01]  /*bb10*/  FMUL R25, R4.reuse, R89 ;  /* 0x0000005904197220 */ /* 0x040fe20000400000 */
[----:B------:R-:W-:Y:S01]  /*bb20*/  LEA R70, R29, R62, 0x3 ;  /* 0x0000003e1d467211 */ /* 0x000fe200078e18ff */
        /* <DEDUP_REMOVED lines=24> */
[----:B-1----:R-:W-:Y:S01]  /*bcb0*/  FMUL R4, R5, R18 ;  /* 0x0000001205047220 */ /* 0x002fe20000400000 */
[----:B------:R-:W-:Y:S01]  /*bcc0*/  @!P1 FMUL R189, R189, 16777216 ;  /* 0x4b800000bdbd9820 */ /* 0x000fe20000400000 */
[C---:B------:R-:W-:Y:S01]  /*bcd0*/  FMUL R18, R5.reuse, R132 ;  /* 0x0000008405127220 */ /* 0x040fe20000400000 */
[C---:B------:R-:W-:Y:S01]  /*bce0*/  FMUL R19, R5.reuse, R16 ;  /* 0x0000001005137220 */ /* 0x040fe20000400000 */
[C---:B------:R-:W-:Y:S01]  /*bcf0*/  FMUL R73, R5.reuse, R106 ;  /* 0x0000006a05497220 */ /* 0x040fe20000400000 */
[----:B------:R-:W-:Y:S01]  /*bd00*/  FMUL R132, R5, R134 ;  /* 0x0000008605847220 */ /* 0x000fe20000400000 */
[----:B------:R-:W-:-:S02]  /*bd10*/  IMAD R88, R29, 0x8, R70 ;  /* 0x000000081d587824 */ /* 0x000fc400078e0246 */
        /* <DEDUP_REMOVED lines=11> */
[----:B------:R-:W-:Y:S01]  /*bdd0*/  IADD3 R48, R33, -0x3f3504f3, RZ ;  /* 0xc0cafb0d21307810 */ /* 0x000fe20007ffe0ff */
[----:B------:R-:W0:Y:S01]  /*bde0*/  MUFU.RCP R5, R189 ;  /* 0x000000bd00057308 */ /* 0x000e220000001000 */
[C---:B------:R-:W-:Y:S01]  /*bdf0*/  LEA R86, R29.reuse, R88, 0x3 ;  /* 0x000000581d567211 */ /* 0x040fe200078e18ff */
[----:B------:R-:W-:Y:S01]  /*be00*/  @P2 FMUL R94, R94, 0.25 ;  /* 0x3e8000005e5e2820 */ /* 0x000fe20000400000 */
[----:B------:R-:W-:Y:S01]  /*be10*/  LOP3.LUT R48, R48, 0xff800000, RZ, 0xc0, !PT ;  /* 0xff80000030307812 */ /* 0x000fe200078ec0ff */
[----:B------:R-:W-:Y:S01]  /*be20*/  @P2 FMUL R92, R92, 0.25 ;  /* 0x3e8000005c5c2820 */ /* 0x000fe20000400000 */
[C---:B------:R-:W-:Y:S01]  /*be30*/  LEA R82, R29.reuse, R86, 0x3 ;  /* 0x000000561d527211 */ /* 0x040fe200078e18ff */
[----:B------:R-:W-:Y:S01]  /*be40*/  @!P1 FMUL R94, R94, 16777216 ;  /* 0x4b8000005e5e9820 */ /* 0x000fe20000400000 */
[----:B------:R-:W-:Y:S01]  /*be50*/  ISETP.GE.U32.AND P0, PT, R6, 0x20, PT ;  /* 0x000000200600780c */ /* 0x000fe20003f06070 */
[----:B------:R-:W-:Y:S01]  /*be60*/  @P2 FMUL R96, R96, 0.25 ;  /* 0x3e80000060602820 */ /* 0x000fe20000400000 */
[----:B------:R-:W-:Y:S01]  /*be70*/  I2FP.F32.S32 R6, R48 ;  /* 0x0000003000067245 */ /* 0x000fe20000201400 */
[----:B------:R-:W-:Y:S01]  /*be80*/  @!P1 FMUL R92, R92, 16777216 ;  /* 0x4b8000005c5c9820 */ /* 0x000fe20000400000 */
[----:B------:R-:W-:Y:S01]  /*be90*/  MOV R22, R84 ;  /* 0x0000005400167202 */ /* 0x000fe20000000f00 */
[----:B------:R-:W-:-:S02]  /*bea0*/  IMAD R84, R29, 0x8, R82 ;  /* 0x000000081d547824 */ /* 0x000fc400078e0252 */
[----:B------:R-:W-:Y:S01]  /*beb0*/  @P2 FMUL R93, R93, 0.25 ;  /* 0x3e8000005d5d2820 */ /* 0x000fe20000400000 */
[----:B------:R-:W-:Y:S01]  /*bec0*/  FFMA.FTZ R39, R6, 1.1920928955078125e-07, R39 ;  /* 0x3400000006277823 */ /* 0x000fe20000010027 */
[----:B------:R-:W-:Y:S01]  /*bed0*/  @P2 FMUL R109, R109, 0.25 ;  /* 0x3e8000006d6d2820 */ /* 0x000fe20000400000 */
[----:B------:R-:W-:Y:S01]  /*bee0*/  IADD3 R43, R46, -0x3f3504f3, RZ ;  /* 0xc0cafb0d2e2b7810 */ /* 0x000fe20007ffe0ff */
[----:B0-----:R-:W-:Y:S01]  /*bef0*/  FMUL R6, R5, R94 ;  /* 0x0000005e05067220 */ /* 0x001fe20000400000 */
[----:B------:R-:W-:Y:S01]  /*bf00*/  LEA R94, R29, R84, 0x3 ;  /* 0x000000541d5e7211 */ /* 0x000fe200078e18ff */
[----:B------:R-:W-:Y:S01]  /*bf10*/  @!P1 FMUL R96, R96, 16777216 ;  /* 0x4b80000060609820 */ /* 0x000fe20000400000 */
[----:B------:R-:W-:Y:S01]  /*bf20*/  FMUL R13, R5, R92 ;  /* 0x0000005c050d7220 */ /* 0x000fe20000400000 */
[----:B------:R-:W-:Y:S01]  /*bf30*/  @P2 FMUL R22, R22, 0.25 ;  /* 0x3e80000016162820 */ /* 0x000fe20000400000 */
[----:B------:R-:W-:Y:S01]  /*bf40*/  @P2 FMUL R136, R136, 0.25 ;  /* 0x3e80000088882820 */ /* 0x000fe20000400000 */
[----:B------:R-:W-:Y:S01]  /*bf50*/  @!P1 FMUL R93, R93, 16777216 ;  /* 0x4b8000005d5d9820 */ /* 0x000fe20000400000 */
[----:B------:R-:W-:Y:S01]  /*bf60*/  @!P1 FMUL R109, R109, 16777216 ;  /* 0x4b8000006d6d9820 */ /* 0x000fe20000400000 */
[----:B------:R-:W-:Y:S01]  /*bf70*/  LEA R92, R29, R94, 0x3 ;  /* 0x0000005e1d5c7211 */ /* 0x000fe200078e18ff */
[----:B------:R-:W-:Y:S01]  /*bf80*/  FMUL R87, R5, R96 ;  /* 0x0000006005577220 */ /* 0x000fe20000400000 */
[----:B------:R-:W-:Y:S01]  /*bf90*/  LOP3.LUT R43, R43, 0xff800000, RZ, 0xc0, !PT ;  /* 0xff8000002b2b7812 */ /* 0x000fe200078ec0ff */
[----:B------:R-:W-:Y:S01]  /*bfa0*/  @P2 FMUL R20, R20, 0.25 ;  /* 0x3e80000014142820 */ /* 0x000fe20000400000 */
[----:B------:R-:W-:Y:S01]  /*bfb0*/  @!P1 FMUL R22, R22, 16777216 ;  /* 0x4b80000016169820 */ /* 0x000fe20000400000 */
[----:B------:R-:W-:Y:S01]  /*bfc0*/  @!P1 FMUL R136, R136, 16777216 ;  /* 0x4b80000088889820 */ /* 0x000fe20000400000 */
[C---:B------:R-:W-:Y:S01]  /*bfd0*/  FMUL R21, R5.reuse, R93 ;  /* 0x0000005d05157220 */ /* 0x040fe20000400000 */
[----:B------:R-:W-:Y:S01]  /*bfe0*/  FMUL R96, R5, R109 ;  /* 0x0000006d05607220 */ /* 0x000fe20000400000 */
[----:B------:R-:W-:Y:S01]  /*bff0*/  F2FP.F16.F32.PACK_AB R17, R17, R90 ;  /* 0x0000005a1111723e */ /* 0x000fe200000000ff */
[----:B------:R-:W-:Y:S01]  /*c000*/  @P2 FMUL R140, R140, 0.25 ;  /* 0x3e8000008c8c2820 */ /* 0x000fe20000400000 */
[----:B------:R-:W-:Y:S01]  /*c010*/  @P2 FMUL R146, R146, 0.25 ;  /* 0x3e80000092922820 */ /* 0x000fe20000400000 */
[----:B------:R-:W-:Y:S01]  /*c020*/  @P2 FMUL R108, R108, 0.25 ;  /* 0x3e8000006c6c2820 */ /* 0x000fe20000400000 */
[----:B------:R-:W-:Y:S01]  /*c030*/  @P2 FMUL R104, R104, 0.25 ;  /* 0x3e80000068682820 */ /* 0x000fe20000400000 */
[----:B------:R-:W-:Y:S01]  /*c040*/  IMAD R90, R29, 0x8, R92 ;  /* 0x000000081d5a7824 */ /* 0x000fe200078e025c */
[----:B------:R-:W-:Y:S01]  /*c050*/  FSEL R41, RZ, -23, P5 ;  /* 0xc1b80000ff297808 */ /* 0x000fe20002800000 */
[----:B------:R-:W-:Y:S01]  /*c060*/  @!P1 FMUL R20, R20, 16777216 ;  /* 0x4b80000014149820 */ /* 0x000fe20000400000 */
[----:B------:R-:W-:Y:S01]  /*c070*/  I2FP.F32.S32 R12, R43 ;  /* 0x0000002b000c7245 */ /* 0x000fe20000201400 */
[C---:B------:R-:W-:Y:S01]  /*c080*/  FMUL R15, R5.reuse, R22 ;  /* 0x00000016050f7220 */ /* 0x040fe20000400000 */
[----:B------:R-:W-:Y:S01]  /*c090*/  FMUL R98, R5, R136 ;  /* 0x0000008805627220 */ /* 0x000fe20000400000 */
[----:B------:R-:W-:Y:S01]  /*c0a0*/  @P2 FMUL R138, R138, 0.25 ;  /* 0x3e8000008a8a2820 */ /* 0x000fe20000400000 */
[----:B------:R-:W-:Y:S01]  /*c0b0*/  @P2 FMUL R144, R144, 0.25 ;  /* 0x3e80000090902820 */ /* 0x000fe20000400000 */
[----:B------:R-:W-:Y:S01]  /*c0c0*/  @P2 FMUL R105, R105, 0.25 ;  /* 0x3e80000069692820 */ /* 0x000fe20000400000 */
[----:B------:R-:W-:Y:S01]  /*c0d0*/  @P2 FMUL R97, R97, 0.25 ;  /* 0x3e80000061612820 */ /* 0x000fe20000400000 */
[----:B------:R-:W-:Y:S01]  /*c0e0*/  @!P1 FMUL R140, R140, 16777216 ;  /* 0x4b8000008c8c9820 */ /* 0x000fe20000400000 */
[----:B------:R-:W-:Y:S01]  /*c0f0*/  @!P1 FMUL R146, R146, 16777216 ;  /* 0x4b80000092929820 */ /* 0x000fe20000400000 */
[----:B------:R-:W-:Y:S01]  /*c100*/  @!P1 FMUL R108, R108, 16777216 ;  /* 0x4b8000006c6c9820 */ /* 0x000fe20000400000 */
[----:B------:R-:W-:Y:S01]  /*c110*/  @!P1 FMUL R104, R104, 16777216 ;  /* 0x4b80000068689820 */ /* 0x000fe20000400000 */
[----:B------:R-:W-:Y:S01]  /*c120*/  F2FP.F16.F32.PACK_AB R21, R21, R96 ;  /* 0x000000601515723e */ /* 0x000fe200000000ff */
[----:B------:R-:W-:Y:S01]  /*c130*/  FFMA.FTZ R41, R12, 1.1920928955078125e-07, R41 ;  /* 0x340000000c297823 */ /* 0x000fe20000010029 */
[----:B------:R-:W-:Y:S01]  /*c140*/  LEA R96, R29, R90, 0x3 ;  /* 0x0000005a1d607211 */ /* 0x000fe200078e18ff */
[----:B------:R-:W-:Y:S01]  /*c150*/  FMUL R23, R5, R20 ;  /* 0x0000001405177220 */ /* 0x000fe20000400000 */
[----:B------:R-:W-:Y:S01]  /*c160*/  @!P1 FMUL R138, R138, 16777216 ;  /* 0x4b8000008a8a9820 */ /* 0x000fe20000400000 */
[----:B------:R-:W-:Y:S01]  /*c170*/  @!P1 FMUL R144, R144, 16777216 ;  /* 0x4b80000090909820 */ /* 0x000fe20000400000 */
[----:B------:R-:W-:Y:S01]  /*c180*/  @!P1 FMUL R105, R105, 16777216 ;  /* 0x4b80000069699820 */ /* 0x000fe20000400000 */
[----:B------:R-:W-:Y:S01]  /*c190*/  @!P1 FMUL R97, R97, 16777216 ;  /* 0x4b80000061619820 */ /* 0x000fe20000400000 */
[C---:B------:R-:W-:Y:S01]  /*c1a0*/  FMUL R14, R5.reuse, R140 ;  /* 0x0000008c050e7220 */ /* 0x040fe20000400000 */
[C---:B------:R-:W-:Y:S01]  /*c1b0*/  FMUL R79, R5.reuse, R146 ;  /* 0x00000092054f7220 */ /* 0x040fe20000400000 */
[C---:B------:R-:W-:Y:S01]  /*c1c0*/  FMUL R12, R5.reuse, R104 ;  /* 0x00000068050c7220 */ /* 0x040fe20000400000 */
[----:B------:R-:W-:Y:S01]  /*c1d0*/  FMUL R108, R5, R108 ;  /* 0x0000006c056c7220 */ /* 0x000fe20000400000 */
[----:B------:R-:W-:Y:S01]  /*c1e0*/  F2FP.F16.F32.PACK_AB R15, R15, R98 ;  /* 0x000000620f0f723e */ /* 0x000fe200000000ff */
[----:B------:R-:W-:Y:S01]  /*c1f0*/  IMAD.IADD R43, R46, 0x1, -R43 ;  /* 0x000000012e2b7824 */ /* 0x000fe200078e0a2b */
[----:B------:R-:W-:Y:S01]  /*c200*/  LEA R98, R29, R96, 0x3 ;  /* 0x000000601d627211 */ /* 0x000fe200078e18ff */
[C---:B------:R-:W-:Y:S01]  /*c210*/  FMUL R22, R5.reuse, R138 ;  /* 0x0000008a05167220 */ /* 0x040fe20000400000 */
[C---:B------:R-:W-:Y:S01]  /*c220*/  FMUL R77, R5.reuse, R144 ;  /* 0x00000090054d7220 */ /* 0x040fe20000400000 */
[C---:B------:R-:W-:Y:S01]  /*c230*/  FMUL R20, R5.reuse, R105 ;  /* 0x0000006905147220 */ /* 0x040fe20000400000 */
[----:B------:R-:W-:Y:S01]  /*c240*/  FMUL R97, R5, R97 ;  /* 0x0000006105617220 */ /* 0x000fe20000400000 */
[----:B------:R-:W-:Y:S01]  /*c250*/  F2FP.F16.F32.PACK_AB R23, R23, R6 ;  /* 0x000000061717723e */ /* 0x000fe200000000ff */
[----:B------:R-:W-:Y:S01]  /*c260*/  IMAD R104, R29, 0x8, R98 ;  /* 0x000000081d687824 */ /* 0x000fe200078e0262 */
[----:B------:R-:W-:Y:S01]  /*c270*/  F2FP.F16.F32.PACK_AB R19, R19, R4 ;  /* 0x000000041313723e */ /* 0x000fe200000000ff */
[----:B------:R-:W-:Y:S01]  /*c280*/  FADD R43, R43, -1 ;  /* 0xbf8000002b2b7421 */ /* 0x000fe20000000000 */
[----:B------:R-:W-:Y:S01]  /*c290*/  F2FP.F16.F32.PACK_AB R12, R12, R87 ;  /* 0x000000570c0c723e */ /* 0x000fe200000000ff */
[----:B------:R-:W-:Y:S01]  /*c2a0*/  IMAD.IADD R48, R33, 0x1, -R48 ;  /* 0x0000000121307824 */ /* 0x000fe200078e0a30 */
[----:B------:R-:W-:Y:S01]  /*c2b0*/  F2FP.F16.F32.PACK_AB R13, R13, R108 ;  /* 0x0000006c0d0d723e */ /* 0x000fe200000000ff */
[----:B------:R-:W0:Y:S01]  /*c2c0*/  S2R R181, SR_TID.X ;  /* 0x0000000000b57919 */ /* 0x000e220000002100 */
[----:B------:R-:W-:Y:S01]  /*c2d0*/  F2FP.F16.F32.PACK_AB R14, R14, R79 ;  /* 0x0000004f0e0e723e */ /* 0x000fe200000000ff */
[----:B------:R-:W-:Y:S01]  /*c2e0*/  FADD R48, R48, -1 ;  /* 0xbf80000030307421 */ /* 0x000fe20000000000 */
[----:B------:R-:W-:Y:S01]  /*c2f0*/  F2FP.F16.F32.PACK_AB R4, R83, R134 ;  /* 0x000000865304723e */ /* 0x000fe200000000ff */
[----:B------:R-:W-:Y:S01]  /*c300*/  BAR.SYNC.DEFER_BLOCKING 0x0 ;  /* 0x0000000000007b1d */ /* 0x000fe20000010000 */
[----:B------:R-:W-:-:S02]  /*c310*/  F2FP.F16.F32.PACK_AB R5, R81, R106 ;  /* 0x0000006a5105723e */ /* 0x000fc400000000ff */
[----:B------:R-:W-:Y:S02]  /*c320*/  F2FP.F16.F32.PACK_AB R6, R73, R132 ;  /* 0x000000844906723e */ /* 0x000fe400000000ff */
[----:B------:R-:W-:Y:S01]  /*c330*/  F2FP.F16.F32.PACK_AB R7, R7, R130 ;  /* 0x000000820707723e */ /* 0x000fe200000000ff */
[----:B------:R-:W-:Y:S01]  /*c340*/  ULDC.64 UR4, c[0x0][0x270] ;  /* 0x00009c0000047ab9 */ /* 0x000fe20000000a00 */
[----:B------:R-:W-:Y:S01]  /*c350*/  MOV R73, 0x3dc6b27f ;  /* 0x3dc6b27f00497802 */ /* 0x000fe20000000f00 */
[----:B------:R-:W1:Y:S01]  /*c360*/  S2R R179, SR_CTAID.X ;  /* 0x0000000000b37919 */ /* 0x000e620000002500 */
[----:B------:R-:W-:Y:S01]  /*c370*/  IADD3 R24, R31, -R24, RZ ;  /* 0x800000181f187210 */ /* 0x000fe20007ffe0ff */
[----:B------:R-:W-:Y:S01]  /*c380*/  UIMAD UR4, UR7, UR4, URZ ;  /* 0x00000004070472a4 */ /* 0x000fe2000f8e023f */
[----:B------:R-:W-:Y:S02]  /*c390*/  F2FP.F16.F32.PACK_AB R16, R16, R85 ;  /* 0x000000551010723e */ /* 0x000fe400000000ff */
[----:B------:R-:W-:Y:S01]  /*c3a0*/  F2FP.F16.F32.PACK_AB R18, R18, R75 ;  /* 0x0000004b1212723e */ /* 0x000fe200000000ff */
[----:B------:R-:W-:Y:S01]  /*c3b0*/  USHF.L.U32 UR8, UR4, 0x1, URZ ;  /* 0x0000000104087899 */ /* 0x000fe2000800063f */
[----:B------:R-:W-:-:S02]  /*c3c0*/  LEA R106, R29, R104, 0x3 ;  /* 0x000000681d6a7211 */ /* 0x000fc400078e18ff */
[----:B------:R-:W-:Y:S02]  /*c3d0*/  F2FP.F16.F32.PACK_AB R20, R20, R97 ;  /* 0x000000611414723e */ /* 0x000fe400000000ff */
[----:B------:R-:W-:Y:S01]  /*c3e0*/  F2FP.F16.F32.PACK_AB R22, R22, R77 ;  /* 0x0000004d1616723e */ /* 0x000fe200000000ff */
[----:B------:R-:W-:Y:S01]  /*c3f0*/  IMAD R108, R29, 0x8, R106 ;  /* 0x000000081d6c7824 */ /* 0x000fe200078e026a */
[----:B------:R-:W-:Y:S02]  /*c400*/  IADD3 R44, R35, -R44, RZ ;  /* 0x8000002c232c7210 */ /* 0x000fe40007ffe0ff */
[----:B------:R-:W-:Y:S01]  /*c410*/  F2FP.F16.F32.PACK_AB R27, R27, R50 ;  /* 0x000000321b1b723e */ /* 0x000fe200000000ff */
[----:B------:R2:W-:Y:S01]  /*c420*/  STS.128 [R42], R12 ;  /* 0x0000000c2a007388 */ /* 0x0005e20000000c00 */
[----:B------:R-:W-:Y:S01]  /*c430*/  ISETP.GE.U32.AND P1, PT, R31, 0x7f800000, PT ;  /* 0x7f8000001f00780c */ /* 0x000fe20003f26070 */
[----:B------:R-:W-:Y:S01]  /*c440*/  FADD R44, R44, -1 ;  /* 0xbf8000002c2c7421 */ /* 0x000fe20000000000 */
[----:B------:R-:W-:Y:S01]  /*c450*/  ISETP.GE.U32.AND P6, PT, R33, 0x7f800000, PT ;  /* 0x7f8000002100780c */ /* 0x000fe20003fc6070 */
[----:B------:R3:W-:Y:S01]  /*c460*/  STS.128 [R42+0x280], R4 ;  /* 0x000280042a007388 */ /* 0x0007e20000000c00 */
[----:B------:R-:W-:-:S02]  /*c470*/  ISETP.GE.U32.AND P4, PT, R35, 0x7f800000, PT ;  /* 0x7f8000002300780c */ /* 0x000fc40003f86070 */
[----:B0-----:R-:W-:Y:S01]  /*c480*/  LOP3.LUT R181, R181, 0x1f, RZ, 0xc0, !PT ;  /* 0x0000001fb5b57812 */ /* 0x001fe200078ec0ff */
[----:B------:R0:W-:Y:S01]  /*c490*/  STS.128 [R42+0x80], R16 ;  /* 0x000080102a007388 */ /* 0x0001e20000000c00 */
[----:B------:R-:W-:Y:S02]  /*c4a0*/  ISETP.GE.U32.AND P5, PT, R46, 0x7f800000, PT ;  /* 0x7f8000002e00780c */ /* 0x000fe40003fa6070 */
[----:B------:R-:W-:Y:S01]  /*c4b0*/  FSETP.NEU.AND P3, PT, R31, RZ, PT ;  /* 0x000000ff1f00720b */ /* 0x000fe20003f6d000 */
[----:B------:R4:W-:Y:S01]  /*c4c0*/  STS.128 [R42+0x200], R20 ;  /* 0x000200142a007388 */ /* 0x0009e20000000c00 */
[----:B------:R-:W-:Y:S02]  /*c4d0*/  FSETP.NEU.AND P2, PT, R33, RZ, PT ;  /* 0x000000ff2100720b */ /* 0x000fe40003f4d000 */
[----:B--2---:R-:W-:Y:S01]  /*c4e0*/  F2FP.F16.F32.PACK_AB R12, R45, R110 ;  /* 0x0000006e2d0c723e */ /* 0x004fe200000000ff */
[----:B------:R-:W-:Y:S01]  /*c4f0*/  FADD R45, R24, -1 ;  /* 0xbf800000182d7421 */ /* 0x000fe20000000000 */
[----:B------:R-:W-:Y:S01]  /*c500*/  LEA R110, R29, R108, 0x3 ;  /* 0x0000006c1d6e7211 */ /* 0x000fe200078e18ff */
[-C--:B---3--:R-:W-:Y:S01]  /*c510*/  FFMA.FTZ R6, R43, R73.reuse, -0.16845393180847167969 ;  /* 0xbe2c7f302b067423 */ /* 0x088fe20000010049 */
[----:B------:R-:W-:Y:S01]  /*c520*/  F2FP.F16.F32.PACK_AB R13, R65, R112 ;  /* 0x00000070410d723e */ /* 0x000fe200000000ff */
[----:B------:R-:W-:-:S02]  /*c530*/  FFMA.FTZ R5, R48, R73, -0.16845393180847167969 ;  /* 0xbe2c7f3030057423 */ /* 0x000fc40000010049 */
[----:B------:R-:W-:Y:S02]  /*c540*/  IMAD R112, R29, 0x8, R110 ;  /* 0x000000081d707824 */ /* 0x000fe400078e026e */
[----:B------:R-:W-:Y:S01]  /*c550*/  FFMA.FTZ R6, R43, R6, 0.1716887056827545166 ;  /* 0x3e2fcf2a2b067423 */ /* 0x000fe20000010006 */
[----:B0-----:R-:W-:Y:S01]  /*c560*/  FFMA.FTZ R18, R45, R73, -0.16845393180847167969 ;  /* 0xbe2c7f302d127423 */ /* 0x001fe20000010049 */
[----:B------:R-:W-:Y:S01]  /*c570*/  FFMA.FTZ R5, R48, R5, 0.1716887056827545166 ;  /* 0x3e2fcf2a30057423 */ /* 0x000fe20000010005 */
[----:B------:R-:W-:Y:S01]  /*c580*/  F2FP.F16.F32.PACK_AB R14, R57, R114 ;  /* 0x00000072390e723e */ /* 0x000fe200000000ff */
[----:B------:R-:W-:Y:S01]  /*c590*/  FFMA.FTZ R6, R43, R6, -0.17900948226451873779 ;  /* 0xbe374e432b067423 */ /* 0x000fe20000010006 */
[----:B----4-:R-:W-:Y:S01]  /*c5a0*/  FFMA.FTZ R20, R45, R18, 0.1716887056827545166 ;  /* 0x3e2fcf2a2d147423 */ /* 0x010fe20000010012 */
[----:B------:R-:W-:Y:S01]  /*c5b0*/  FFMA.FTZ R7, R44, R73, -0.16845393180847167969 ;  /* 0xbe2c7f302c077423 */ /* 0x000fe20000010049 */
[----:B------:R-:W-:Y:S01]  /*c5c0*/  LEA R114, R29, R112, 0x3 ;  /* 0x000000701d727211 */ /* 0x000fe200078e18ff */
[----:B------:R-:W-:Y:S01]  /*c5d0*/  FFMA.FTZ R6, R43, R6, 0.20512372255325317383 ;  /* 0x3e520bf42b067423 */ /* 0x000fe20000010006 */
[----:B------:R-:W-:Y:S01]  /*c5e0*/  FFMA.FTZ R20, R45, R20, -0.17900948226451873779 ;  /* 0xbe374e432d147423 */ /* 0x000fe20000010014 */
[----:B------:R-:W-:Y:S01]  /*c5f0*/  FFMA.FTZ R5, R48, R5, -0.17900948226451873779 ;  /* 0xbe374e4330057423 */ /* 0x000fe20000010005 */
[----:B------:R-:W-:Y:S01]  /*c600*/  F2FP.F16.F32.PACK_AB R18, R55, R116 ;  /* 0x000000743712723e */ /* 0x000fe200000000ff */
[----:B------:R-:W-:Y:S01]  /*c610*/  FFMA.FTZ R6, R43, R6, -0.24046532809734344482 ;  /* 0xbe763c8b2b067423 */ /* 0x000fe20000010006 */
[----:B------:R-:W-:Y:S01]  /*c620*/  FFMA.FTZ R20, R45, R20, 0.20512372255325317383 ;  /* 0x3e520bf42d147423 */ /* 0x000fe20000010014 */
[----:B------:R-:W-:Y:S01]  /*c630*/  FFMA.FTZ R7, R44, R7, 0.1716887056827545166 ;  /* 0x3e2fcf2a2c077423 */ /* 0x000fe20000010007 */
[----:B------:R-:W-:Y:S01]  /*c640*/  LEA R116, R29, R114, 0x3 ;  /* 0x000000721d747211 */ /* 0x000fe200078e18ff */
[----:B------:R-:W-:Y:S01]  /*c650*/  FFMA.FTZ R6, R43, R6, 0.28857114911079406738 ;  /* 0x3e93bf992b067423 */ /* 0x000fe20000010006 */
[----:B------:R-:W-:Y:S01]  /*c660*/  FFMA.FTZ R22, R45, R20, -0.24046532809734344482 ;  /* 0xbe763c8b2d167423 */ /* 0x000fe20000010014 */
[----:B------:R-:W-:Y:S01]  /*c670*/  FFMA.FTZ R5, R48, R5, 0.20512372255325317383 ;  /* 0x3e520bf430057423 */ /* 0x000fe20000010005 */
[----:B------:R-:W-:Y:S01]  /*c680*/  FFMA.FTZ R7, R44, R7, -0.17900948226451873779 ;  /* 0xbe374e432c077423 */ /* 0x000fe20000010007 */
[----:B------:R-:W-:Y:S01]  /*c690*/  FFMA.FTZ R6, R43, R6, -0.36067417263984680176 ;  /* 0xbeb8aa492b067423 */ /* 0x000fe20000010006 */
[----:B------:R-:W-:Y:S01]  /*c6a0*/  FFMA.FTZ R22, R45, R22, 0.28857114911079406738 ;  /* 0x3e93bf992d167423 */ /* 0x000fe20000010016 */
[----:B------:R-:W-:Y:S01]  /*c6b0*/  F2FP.F16.F32.PACK_AB R17, R63, R118 ;  /* 0x000000763f11723e */ /* 0x000fe200000000ff */
[----:B------:R-:W-:-:S02]  /*c6c0*/  IMAD R118, R29, 0x8, R116 ;  /* 0x000000081d767824 */ /* 0x000fc400078e0274 */
[----:B------:R-:W-:Y:S01]  /*c6d0*/  FFMA.FTZ R6, R43, R6, 0.48089820146560668945 ;  /* 0x3ef6384a2b067423 */ /* 0x000fe20000010006 */
[----:B------:R-:W-:Y:S01]  /*c6e0*/  FFMA.FTZ R4, R45, R22, -0.36067417263984680176 ;  /* 0xbeb8aa492d047423 */ /* 0x000fe20000010016 */
[----:B------:R-:W-:Y:S01]  /*c6f0*/  FFMA.FTZ R5, R48, R5, -0.24046532809734344482 ;  /* 0xbe763c8b30057423 */ /* 0x000fe20000010005 */
[----:B------:R-:W-:Y:S01]  /*c700*/  FFMA.FTZ R7, R44, R7, 0.20512372255325317383 ;  /* 0x3e520bf42c077423 */ /* 0x000fe20000010007 */
[----:B------:R-:W-:Y:S01]  /*c710*/  FFMA.FTZ R6, R43, R6, -0.72134751081466674805 ;  /* 0xbf38aa3b2b067423 */ /* 0x000fe20000010006 */
[----:B------:R-:W-:Y:S01]  /*c720*/  F2FP.F16.F32.PACK_AB R16, R71, R120 ;  /* 0x000000784710723e */ /* 0x000fe200000000ff */
[----:B------:R-:W-:Y:S01]  /*c730*/  FFMA.FTZ R4, R45, R4, 0.48089820146560668945 ;  /* 0x3ef6384a2d047423 */ /* 0x000fe20000010004 */
[----:B------:R-:W-:Y:S01]  /*c740*/  LEA R120, R29, R118, 0x3 ;  /* 0x000000761d787211 */ /* 0x000fe200078e18ff */
[----:B------:R-:W-:Y:S01]  /*c750*/  FFMA.FTZ R5, R48, R5, 0.28857114911079406738 ;  /* 0x3e93bf9930057423 */ /* 0x000fe20000010005 */
[----:B------:R-:W-:Y:S01]  /*c760*/  FFMA.FTZ R7, R44, R7, -0.24046532809734344482 ;  /* 0xbe763c8b2c077423 */ /* 0x000fe20000010007 */
[----:B------:R-:W-:Y:S01]  /*c770*/  FMUL R6, R43, R6 ;  /* 0x000000062b067220 */ /* 0x000fe20000400000 */
[----:B------:R-:W-:Y:S01]  /*c780*/  F2FP.F16.F32.PACK_AB R15, R26, R49 ;  /* 0x000000311a0f723e */ /* 0x000fe200000000ff */
[----:B------:R-:W-:Y:S01]  /*c790*/  FFMA.FTZ R4, R45, R4, -0.72134751081466674805 ;  /* 0xbf38aa3b2d047423 */ /* 0x000fe20000010004 */
[----:B------:R-:W-:Y:S01]  /*c7a0*/  F2FP.F16.F32.PACK_AB R20, R69, R128 ;  /* 0x000000804514723e */ /* 0x000fe200000000ff */
[----:B------:R-:W-:Y:S01]  /*c7b0*/  FFMA.FTZ R5, R48, R5, -0.36067417263984680176 ;  /* 0xbeb8aa4930057423 */ /* 0x000fe20000010005 */
[----:B------:R-:W-:Y:S01]  /*c7c0*/  F2FP.F16.F32.PACK_AB R19, R25, R54 ;  /* 0x000000361913723e */ /* 0x000fe200000000ff */
[----:B------:R-:W-:Y:S01]  /*c7d0*/  FFMA.FTZ R7, R44, R7, 0.28857114911079406738 ;  /* 0x3e93bf992c077423 */ /* 0x000fe20000010007 */
[----:B------:R-:W-:Y:S01]  /*c7e0*/  LEA R128, R29, R120, 0x3 ;  /* 0x000000781d807211 */ /* 0x000fe200078e18ff */
[----:B------:R-:W-:Y:S01]  /*c7f0*/  FMUL R6, R43, R6 ;  /* 0x000000062b067220 */ /* 0x000fe20000400000 */
[----:B------:R-:W-:Y:S01]  /*c800*/  F2FP.F16.F32.PACK_AB R24, R67, R126 ;  /* 0x0000007e4318723e */ /* 0x000fe200000000ff */
[----:B------:R-:W-:Y:S01]  /*c810*/  FMUL R4, R45, R4 ;  /* 0x000000042d047220 */ /* 0x000fe20000400000 */
[----:B------:R-:W-:Y:S01]  /*c820*/  F2FP.F16.F32.PACK_AB R21, R61, R124 ;  /* 0x0000007c3d15723e */ /* 0x000fe200000000ff */
[----:B------:R0:W-:Y:S01]  /*c830*/  STS.128 [R42+0x100], R12 ;  /* 0x0001000c2a007388 */ /* 0x0001e20000000c00 */
[----:B------:R-:W-:Y:S01]  /*c840*/  F2FP.F16.F32.PACK_AB R25, R59, R122 ;  /* 0x0000007a3b19723e */ /* 0x000fe200000000ff */
[----:B------:R-:W-:Y:S01]  /*c850*/  FFMA.FTZ R5, R48, R5, 0.48089820146560668945 ;  /* 0x3ef6384a30057423 */ /* 0x000fe20000010005 */
[----:B------:R-:W-:Y:S01]  /*c860*/  F2FP.F16.F32.PACK_AB R22, R53, R102 ;  /* 0x000000663516723e */ /* 0x000fe200000000ff */
[----:B------:R-:W-:Y:S01]  /*c870*/  FFMA.FTZ R7, R44, R7, -0.36067417263984680176 ;  /* 0xbeb8aa492c077423 */ /* 0x000fe20000010007 */
[----:B------:R-:W-:Y:S01]  /*c880*/  F2FP.F16.F32.PACK_AB R26, R51, R100 ;  /* 0x00000064331a723e */ /* 0x000fe200000000ff */
[----:B------:R2:W-:Y:S01]  /*c890*/  STS.128 [R42+0x300], R16 ;  /* 0x000300102a007388 */ /* 0x0005e20000000c00 */
[----:B------:R-:W-:Y:S01]  /*c8a0*/  F2FP.F16.F32.PACK_AB R23, R47, R52 ;  /* 0x000000342f17723e */ /* 0x000fe200000000ff */
[----:B------:R-:W-:Y:S01]  /*c8b0*/  FFMA.FTZ R6, R43, 1.4426950216293334961, R6 ;  /* 0x3fb8aa3b2b067823 */ /* 0x000fe20000010006 */
[C---:B------:R-:W-:Y:S01]  /*c8c0*/  FMUL R4, R45.reuse, R4 ;  /* 0x000000042d047220 */ /* 0x040fe20000400000 */
[----:B------:R-:W-:Y:S01]  /*c8d0*/  STS.128 [R42+0x380], R24 ;  /* 0x000380182a007388 */ /* 0x000fe20000000c00 */
[----:B------:R-:W-:Y:S01]  /*c8e0*/  FFMA.FTZ R5, R48, R5, -0.72134751081466674805 ;  /* 0xbf38aa3b30057423 */ /* 0x000fe20000010005 */
[----:B------:R-:W-:Y:S01]  /*c8f0*/  FFMA.FTZ R7, R44, R7, 0.48089820146560668945 ;  /* 0x3ef6384a2c077423 */ /* 0x000fe20000010007 */
[----:B------:R-:W-:Y:S01]  /*c900*/  FFMA.FTZ R4, R45, 1.4426950216293334961, R4 ;  /* 0x3fb8aa3b2d047823 */ /* 0x000fe20000010004 */
[----:B------:R3:W-:Y:S01]  /*c910*/  STS.128 [R42+0x180], R20 ;  /* 0x000180142a007388 */ /* 0x0007e20000000c00 */
[----:B------:R-:W-:Y:S01]  /*c920*/  FMUL R5, R48, R5 ;  /* 0x0000000530057220 */ /* 0x000fe20000400000 */
[----:B0-----:R-:W-:-:S02]  /*c930*/  IMAD R12, R29, 0x8, R128 ;  /* 0x000000081d0c7824 */ /* 0x001fc400078e0280 */
[----:B------:R-:W-:Y:S01]  /*c940*/  FFMA.FTZ R7, R44, R7, -0.72134751081466674805 ;  /* 0xbf38aa3b2c077423 */ /* 0x000fe20000010007 */
[----:B------:R-:W-:Y:S01]  /*c950*/  FADD R47, R37, R4 ;  /* 0x00000004252f7221 */ /* 0x000fe20000000000 */
[----:B------:R-:W-:Y:S01]  /*c960*/  FMUL R5, R48, R5 ;  /* 0x0000000530057220 */ /* 0x000fe20000400000 */
[----:B------:R-:W-:Y:S01]  /*c970*/  @P1 MOV R4, 0x7f800000 ;  /* 0x7f80000000041802 */ /* 0x000fe20000000f00 */
[----:B------:R-:W-:Y:S01]  /*c980*/  FMUL R7, R44, R7 ;  /* 0x000000072c077220 */ /* 0x000fe20000400000 */
[----:B------:R-:W-:Y:S01]  /*c990*/  LEA R14, R29, R12, 0x3 ;  /* 0x0000000c1d0e7211 */ /* 0x000fe200078e18ff */
[----:B------:R-:W-:Y:S01]  /*c9a0*/  FFMA.FTZ R48, R48, 1.4426950216293334961, R5 ;  /* 0x3fb8aa3b30307823 */ /* 0x000fe20000010005 */
[----:B-1----:R-:W-:Y:S01]  /*c9b0*/  LEA R179, R179, R181, 0x5 ;  /* 0x000000b5b3b37211 */ /* 0x002fe200078e28ff */
[----:B------:R-:W-:Y:S01]  /*c9c0*/  FADD R119, R41, R6 ;  /* 0x0000000629777221 */ /* 0x000fe20000000000 */
[----:B--2---:R-:W-:Y:S01]  /*c9d0*/  LEA R16, R29, R14, 0x3 ;  /* 0x0000000e1d107211 */ /* 0x004fe200078e18ff */
[----:B------:R-:W-:Y:S01]  /*c9e0*/  FMUL R7, R44, R7 ;  /* 0x000000072c077220 */ /* 0x000fe20000400000 */
[----:B------:R-:W-:-:S02]  /*c9f0*/  @P6 IMAD.MOV.U32 R6, RZ, RZ, 0x7f800000 ;  /* 0x7f800000ff066424 */ /* 0x000fc400078e00ff */
[----:B------:R-:W-:Y:S01]  /*ca00*/  @P1 FFMA.FTZ R47, R31, R4, +INF ;  /* 0x7f8000001f2f1423 */ /* 0x000fe20000010004 */
[----:B---3--:R-:W0:Y:S01]  /*ca10*/  LDC.64 R42, c[0x0][0x228] ;  /* 0x00008a00ff2a7b82 */ /* 0x008e220000000a00 */
[----:B------:R-:W-:Y:S01]  /*ca20*/  LEA R18, R29, R16, 0x3 ;  /* 0x000000101d127211 */ /* 0x000fe200078e18ff */
[----:B------:R-:W-:Y:S02]  /*ca30*/  IMAD R4, R179, UR5, RZ ;  /* 0x00000005b3047c24 */ /* 0x000fe4000f8e02ff */
[----:B------:R-:W-:Y:S01]  /*ca40*/  FADD R115, R39, R48 ;  /* 0x0000003027737221 */ /* 0x000fe20000000000 */
[----:B------:R-:W-:Y:S01]  /*ca50*/  FFMA.FTZ R7, R44, 1.4426950216293334961, R7 ;  /* 0x3fb8aa3b2c077823 */ /* 0x000fe20000010007 */
[----:B------:R-:W-:Y:S01]  /*ca60*/  LEA R138, R29, R18, 0x3 ;  /* 0x000000121d8a7211 */ /* 0x000fe200078e18ff */
[----:B------:R-:W-:Y:S01]  /*ca70*/  @P6 FFMA.FTZ R115, R33, R6, +INF ;  /* 0x7f80000021736423 */ /* 0x000fe20000010006 */
[----:B------:R-:W-:Y:S02]  /*ca80*/  @P4 IMAD.MOV.U32 R6, RZ, RZ, 0x7f800000 ;  /* 0x7f800000ff064424 */ /* 0x000fe400078e00ff */
[----:B------:R-:W-:Y:S01]  /*ca90*/  FADD R117, R40, R7 ;  /* 0x0000000728757221 */ /* 0x000fe20000000000 */
[----:B------:R-:W-:Y:S01]  /*caa0*/  LEA R20, R29, R138, 0x3 ;  /* 0x0000008a1d147211 */ /* 0x000fe200078e18ff */
[C---:B------:R-:W-:Y:S01]  /*cab0*/  IMAD.SHL.U32 R5, R4.reuse, 0x2, RZ ;  /* 0x0000000204057824 */ /* 0x040fe200078e00ff */
[----:B------:R-:W-:Y:S01]  /*cac0*/  UIMAD.WIDE UR4, UR4, 0x2, URZ ;  /* 0x00000002040478a5 */ /* 0x000fe2000f8e023f */
[C---:B------:R-:W-:Y:S01]  /*cad0*/  @P4 FFMA.FTZ R117, R35.reuse, R6, +INF ;  /* 0x7f80000023754423 */ /* 0x040fe20000010006 */
[----:B------:R-:W-:Y:S01]  /*cae0*/  IMAD.HI R4, R4, 0x2, RZ ;  /* 0x0000000204047827 */ /* 0x000fe200078e02ff */
[----:B------:R-:W-:Y:S01]  /*caf0*/  @P5 MOV R7, 0x7f800000 ;  /* 0x7f80000000075802 */ /* 0x000fe20000000f00 */
[----:B------:R-:W-:Y:S01]  /*cb00*/  BAR.SYNC.DEFER_BLOCKING 0x0 ;  /* 0x0000000000007b1d */ /* 0x000fe20000010000 */
[----:B------:R-:W-:Y:S01]  /*cb10*/  FSETP.NEU.AND P1, PT, R35, RZ, PT ;  /* 0x000000ff2300720b */ /* 0x000fe20003f2d000 */
[----:B------:R-:W-:Y:S01]  /*cb20*/  IMAD R22, R29, 0x8, R20 ;  /* 0x000000081d167824 */ /* 0x000fe200078e0214 */
[----:B------:R-:W-:Y:S01]  /*cb30*/  FSEL R115, R115, -INF , P2 ;  /* 0xff80000073737808 */ /* 0x000fe20001000000 */
[----:B------:R-:W-:Y:S01]  /*cb40*/  @P5 FFMA.FTZ R119, R46, R7, +INF ;  /* 0x7f8000002e775423 */ /* 0x000fe20000010007 */
[----:B------:R-:W-:Y:S01]  /*cb50*/  FSEL R117, R117, -INF , P1 ;  /* 0xff80000075757808 */ /* 0x000fe20000800000 */
[----:B------:R-:W-:Y:S01]  /*cb60*/  ULDC UR4, c[0x0][0x27c] ;  /* 0x00009f0000047ab9 */ /* 0x000fe20000000800 */
[----:B------:R-:W-:Y:S01]  /*cb70*/  LEA R24, R29, R22, 0x3 ;  /* 0x000000161d187211 */ /* 0x000fe200078e18ff */
[----:B------:R-:W-:Y:S01]  /*cb80*/  UIMAD UR4, UR7, UR4, URZ ;  /* 0x00000004070472a4 */ /* 0x000fe2000f8e023f */
[----:B0-----:R-:W-:-:S02]  /*cb90*/  IADD3 R173, P4, P6, R5, UR8, R42 ;  /* 0x0000000805ad7c10 */ /* 0x001fc4000fe9e02a */
[C---:B------:R-:W-:Y:S01]  /*cba0*/  LEA R26, R29.reuse, R24, 0x3 ;  /* 0x000000181d1a7211 */ /* 0x040fe200078e18ff */
[----:B------:R-:W-:Y:S01]  /*cbb0*/  USHF.L.U32 UR7, UR4, 0x2, URZ ;  /* 0x0000000204077899 */ /* 0x000fe2000800063f */
[----:B------:R-:W-:Y:S01]  /*cbc0*/  IADD3.X R177, R4, UR5, R43, P4, P6 ;  /* 0x0000000504b17c10 */ /* 0x000fe2000a7ec42b */
[----:B------:R-:W-:Y:S01]  /*cbd0*/  UIMAD.WIDE UR4, UR4, 0x4, URZ ;  /* 0x00000004040478a5 */ /* 0x000fe2000f8e023f */
[-C--:B------:R-:W-:Y:S01]  /*cbe0*/  LEA R40, P4, R28, R173.reuse, 0x1 ;  /* 0x000000ad1c287211 */ /* 0x080fe200078808ff */
[----:B------:R-:W-:Y:S01]  /*cbf0*/  IMAD R148, R29, 0x8, R26 ;  /* 0x000000081d947824 */ /* 0x000fe200078e021a */
[-C--:B------:R-:W-:Y:S02]  /*cc00*/  LEA R44, P6, R30, R173.reuse, 0x1 ;  /* 0x000000ad1e2c7211 */ /* 0x080fe400078c08ff */
[----:B------:R-:W-:Y:S02]  /*cc10*/  LEA R42, P5, R32, R173, 0x1 ;  /* 0x000000ad202a7211 */ /* 0x000fe400078a08ff */
[----:B------:R-:W-:-:S02]  /*cc20*/  LEA.HI.X.SX32 R41, R28, R177, 0x1, P4 ;  /* 0x000000b11c297211 */ /* 0x000fc400020f0eff */
[----:B------:R-:W-:Y:S01]  /*cc30*/  LEA.HI.X.SX32 R45, R30, R177, 0x1, P6 ;  /* 0x000000b11e2d7211 */ /* 0x000fe200030f0eff */
[----:B------:R-:W0:Y:S01]  /*cc40*/  LDS.128 R4, [R3+UR6] ;  /* 0x0000000603047984 */ /* 0x000e220008000c00 */
[-C--:B------:R-:W-:Y:S02]  /*cc50*/  LEA R48, P4, R34, R173.reuse, 0x1 ;  /* 0x000000ad22307211 */ /* 0x080fe400078808ff */
[----:B------:R-:W-:Y:S02]  /*cc60*/  LEA R50, P6, R36, R173, 0x1 ;  /* 0x000000ad24327211 */ /* 0x000fe400078c08ff */
[----:B------:R-:W-:Y:S02]  /*cc70*/  LEA.HI.X.SX32 R43, R32, R177, 0x1, P5 ;  /* 0x000000b1202b7211 */ /* 0x000fe400028f0eff */
[----:B------:R-:W-:Y:S02]  /*cc80*/  LEA R52, P5, R38, R173, 0x1 ;  /* 0x000000ad26347211 */ /* 0x000fe400078a08ff */
[----:B------:R-:W-:-:S02]  /*cc90*/  LEA.HI.X.SX32 R49, R34, R177, 0x1, P4 ;  /* 0x000000b122317211 */ /* 0x000fc400020f0eff */
[----:B------:R-:W-:Y:S01]  /*cca0*/  LEA.HI.X.SX32 R51, R36, R177, 0x1, P6 ;  /* 0x000000b124337211 */ /* 0x000fe200030f0eff */
[----:B------:R-:W-:Y:S01]  /*ccb0*/  LDS.128 R32, [R3+UR6+0x1800] ;  /* 0x0018000603207984 */ /* 0x000fe20008000c00 */
[-C--:B------:R-:W-:Y:S02]  /*ccc0*/  LEA R54, P4, R72, R173.reuse, 0x1 ;  /* 0x000000ad48367211 */ /* 0x080fe400078808ff */
[----:B------:R-:W-:Y:S02]  /*ccd0*/  LEA R100, P6, R74, R173, 0x1 ;  /* 0x000000ad4a647211 */ /* 0x000fe400078c08ff */
[----:B------:R-:W-:Y:S02]  /*cce0*/  LEA.HI.X.SX32 R53, R38, R177, 0x1, P5 ;  /* 0x000000b126357211 */ /* 0x000fe400028f0eff */
[----:B------:R-:W-:Y:S01]  /*ccf0*/  LEA R150, R29, R148, 0x3 ;  /* 0x000000941d967211 */ /* 0x000fe200078e18ff */
[----:B------:R-:W-:Y:S01]  /*cd00*/  LDS.128 R36, [R3+UR6+0x1c00] ;  /* 0x001c000603247984 */ /* 0x000fe20008000c00 */
[----:B------:R-:W-:-:S02]  /*cd10*/  LEA R102, P5, R76, R173, 0x1 ;  /* 0x000000ad4c667211 */ /* 0x000fc400078a08ff */
[-C--:B------:R-:W-:Y:S02]  /*cd20*/  LEA.HI.X.SX32 R55, R72, R177.reuse, 0x1, P4 ;  /* 0x000000b148377211 */ /* 0x080fe400020f0eff */
[----:B------:R-:W-:Y:S02]  /*cd30*/  LEA.HI.X.SX32 R101, R74, R177, 0x1, P6 ;  /* 0x000000b14a657211 */ /* 0x000fe400030f0eff */
[-C--:B------:R-:W-:Y:S02]  /*cd40*/  LEA R72, P4, R78, R173.reuse, 0x1 ;  /* 0x000000ad4e487211 */ /* 0x080fe400078808ff */
[----:B------:R-:W-:Y:S02]  /*cd50*/  LEA R74, P6, R80, R173, 0x1 ;  /* 0x000000ad504a7211 */ /* 0x000fe400078c08ff */
[----:B------:R-:W-:Y:S02]  /*cd60*/  LEA R152, R29, R150, 0x3 ;  /* 0x000000961d987211 */ /* 0x000fe400078e18ff */
[----:B------:R-:W-:-:S02]  /*cd70*/  LEA.HI.X.SX32 R103, R76, R177, 0x1, P5 ;  /* 0x000000b14c677211 */ /* 0x000fc400028f0eff */
[----:B------:R-:W-:Y:S01]  /*cd80*/  LEA R76, P5, R56, R173, 0x1 ;  /* 0x000000ad384c7211 */ /* 0x000fe200078a08ff */
[----:B------:R-:W-:Y:S01]  /*cd90*/  IMAD R154, R29, 0x8, R152 ;  /* 0x000000081d9a7824 */ /* 0x000fe200078e0298 */
[-C--:B------:R-:W-:Y:S02]  /*cda0*/  LEA.HI.X.SX32 R73, R78, R177.reuse, 0x1, P4 ;  /* 0x000000b14e497211 */ /* 0x080fe400020f0eff */
[----:B------:R-:W-:Y:S01]  /*cdb0*/  LEA.HI.X.SX32 R75, R80, R177, 0x1, P6 ;  /* 0x000000b1504b7211 */ /* 0x000fe200030f0eff */
[----:B0-----:R-:W-:Y:S01]  /*cdc0*/  STG.E.U16 desc[UR10][R40.64], R4 ;  /* 0x0000000428007986 */ /* 0x001fe2000c10150a */
[-C--:B------:R-:W-:Y:S02]  /*cdd0*/  LEA R78, P4, R68, R173.reuse, 0x1 ;  /* 0x000000ad444e7211 */ /* 0x080fe400078808ff */
[----:B------:R-:W-:Y:S02]  /*cde0*/  LEA R80, P6, R60, R173, 0x1 ;  /* 0x000000ad3c507211 */ /* 0x000fe400078c08ff */
[----:B------:R-:W-:-:S02]  /*cdf0*/  LEA.HI.X.SX32 R77, R56, R177, 0x1, P5 ;  /* 0x000000b1384d7211 */ /* 0x000fc400028f0eff */
[----:B------:R-:W-:Y:S02]  /*ce00*/  LEA R56, P5, R66, R173, 0x1 ;  /* 0x000000ad42387211 */ /* 0x000fe400078a08ff */
[-C--:B------:R-:W-:Y:S02]  /*ce10*/  LEA.HI.X.SX32 R79, R68, R177.reuse, 0x1, P4 ;  /* 0x000000b1444f7211 */ /* 0x080fe400020f0eff */
[----:B------:R-:W-:Y:S02]  /*ce20*/  LEA.HI.X.SX32 R81, R60, R177, 0x1, P6 ;  /* 0x000000b13c517211 */ /* 0x000fe400030f0eff */
[-C--:B------:R-:W-:Y:S02]  /*ce30*/  LEA R68, P4, R64, R173.reuse, 0x1 ;  /* 0x000000ad40447211 */ /* 0x080fe400078808ff */
[----:B------:R-:W-:Y:S02]  /*ce40*/  LEA R60, P6, R58, R173, 0x1 ;  /* 0x000000ad3a3c7211 */ /* 0x000fe400078c08ff */
[----:B------:R-:W-:-:S02]  /*ce50*/  LEA R156, R29, R154, 0x3 ;  /* 0x0000009a1d9c7211 */ /* 0x000fc400078e18ff */
[----:B------:R-:W-:Y:S02]  /*ce60*/  LEA.HI.X.SX32 R57, R66, R177, 0x1, P5 ;  /* 0x000000b142397211 */ /* 0x000fe400028f0eff */
[----:B------:R-:W-:Y:S02]  /*ce70*/  LEA R66, P5, R62, R173, 0x1 ;  /* 0x000000ad3e427211 */ /* 0x000fe400078a08ff */
[-C--:B------:R-:W-:Y:S02]  /*ce80*/  LEA.HI.X.SX32 R69, R64, R177.reuse, 0x1, P4 ;  /* 0x000000b140457211 */ /* 0x080fe400020f0eff */
[----:B------:R-:W-:Y:S02]  /*ce90*/  LEA.HI.X.SX32 R61, R58, R177, 0x1, P6 ;  /* 0x000000b13a3d7211 */ /* 0x000fe400030f0eff */
[-C--:B------:R-:W-:Y:S02]  /*cea0*/  LEA R64, P4, R70, R173.reuse, 0x1 ;  /* 0x000000ad46407211 */ /* 0x080fe400078808ff */
[----:B------:R-:W-:-:S02]  /*ceb0*/  LEA R58, P6, R88, R173, 0x1 ;  /* 0x000000ad583a7211 */ /* 0x000fc400078c08ff */
[C---:B------:R-:W-:Y:S02]  /*cec0*/  LEA R158, R29.reuse, R156, 0x3 ;  /* 0x0000009c1d9e7211 */ /* 0x040fe400078e18ff */
[----:B------:R-:W-:Y:S02]  /*ced0*/  LEA.HI.X.SX32 R67, R62, R177, 0x1, P5 ;  /* 0x000000b13e437211 */ /* 0x000fe400028f0eff */
[----:B------:R-:W-:Y:S01]  /*cee0*/  LEA R62, P5, R86, R173, 0x1 ;  /* 0x000000ad563e7211 */ /* 0x000fe200078a08ff */
[----:B------:R-:W-:Y:S01]  /*cef0*/  IMAD R160, R29, 0x8, R158 ;  /* 0x000000081da07824 */ /* 0x000fe200078e029e */
[-C--:B------:R-:W-:Y:S02]  /*cf00*/  LEA.HI.X.SX32 R65, R70, R177.reuse, 0x1, P4 ;  /* 0x000000b146417211 */ /* 0x080fe400020f0eff */
[----:B------:R-:W-:Y:S02]  /*cf10*/  LEA.HI.X.SX32 R59, R88, R177, 0x1, P6 ;  /* 0x000000b1583b7211 */ /* 0x000fe400030f0eff */
[----:B------:R-:W-:-:S02]  /*cf20*/  LEA R70, P4, R82, R173, 0x1 ;  /* 0x000000ad52467211 */ /* 0x000fc400078808ff */
[----:B------:R-:W-:Y:S02]  /*cf30*/  LEA R88, P6, R84, R173, 0x1 ;  /* 0x000000ad54587211 */ /* 0x000fe400078c08ff */
[----:B------:R-:W-:Y:S02]  /*cf40*/  LEA.HI.X.SX32 R63, R86, R177, 0x1, P5 ;  /* 0x000000b1563f7211 */ /* 0x000fe400028f0eff */
[----:B------:R-:W-:Y:S02]  /*cf50*/  LEA R86, P5, R94, R173, 0x1 ;  /* 0x000000ad5e567211 */ /* 0x000fe400078a08ff */
[-C--:B------:R-:W-:Y:S02]  /*cf60*/  LEA.HI.X.SX32 R71, R82, R177.reuse, 0x1, P4 ;  /* 0x000000b152477211 */ /* 0x080fe400020f0eff */
[----:B------:R-:W-:Y:S02]  /*cf70*/  LEA.HI.X.SX32 R89, R84, R177, 0x1, P6 ;  /* 0x000000b154597211 */ /* 0x000fe400030f0eff */
[----:B------:R-:W-:-:S02]  /*cf80*/  LEA R82, P4, R92, R173, 0x1 ;  /* 0x000000ad5c527211 */ /* 0x000fc400078808ff */
[----:B------:R-:W-:Y:S02]  /*cf90*/  LEA R84, P6, R90, R173, 0x1 ;  /* 0x000000ad5a547211 */ /* 0x000fe400078c08ff */
[----:B------:R-:W-:Y:S02]  /*cfa0*/  LEA R164, R29, R160, 0x3 ;  /* 0x000000a01da47211 */ /* 0x000fe400078e18ff */
[----:B------:R-:W-:Y:S02]  /*cfb0*/  LEA.HI.X.SX32 R87, R94, R177, 0x1, P5 ;  /* 0x000000b15e577211 */ /* 0x000fe400028f0eff */
[----:B------:R-:W-:Y:S02]  /*cfc0*/  LEA R94, P5, R96, R173, 0x1 ;  /* 0x000000ad605e7211 */ /* 0x000fe400078a08ff */
[-C--:B------:R-:W-:Y:S02]  /*cfd0*/  LEA.HI.X.SX32 R83, R92, R177.reuse, 0x1, P4 ;  /* 0x000000b15c537211 */ /* 0x080fe400020f0eff */
[----:B------:R-:W-:-:S02]  /*cfe0*/  LEA.HI.X.SX32 R85, R90, R177, 0x1, P6 ;  /* 0x000000b15a557211 */ /* 0x000fc400030f0eff */
[-C--:B------:R-:W-:Y:S02]  /*cff0*/  LEA R92, P4, R98, R173.reuse, 0x1 ;  /* 0x000000ad625c7211 */ /* 0x080fe400078808ff */
[----:B------:R-:W-:Y:S02]  /*d000*/  LEA R90, P6, R104, R173, 0x1 ;  /* 0x000000ad685a7211 */ /* 0x000fe400078c08ff */
[C---:B------:R-:W-:Y:S02]  /*d010*/  LEA R166, R29.reuse, R164, 0x3 ;  /* 0x000000a41da67211 */ /* 0x040fe400078e18ff */
[----:B------:R-:W-:Y:S02]  /*d020*/  LEA.HI.X.SX32 R95, R96, R177, 0x1, P5 ;  /* 0x000000b1605f7211 */ /* 0x000fe400028f0eff */
[----:B------:R-:W-:Y:S01]  /*d030*/  LEA R96, P5, R106, R173, 0x1 ;  /* 0x000000ad6a607211 */ /* 0x000fe200078a08ff */
[----:B------:R-:W-:Y:S01]  /*d040*/  IMAD R170, R29, 0x8, R166 ;  /* 0x000000081daa7824 */ /* 0x000fe200078e02a6 */
[----:B------:R-:W-:-:S02]  /*d050*/  LEA.HI.X.SX32 R93, R98, R177, 0x1, P4 ;  /* 0x000000b1625d7211 */ /* 0x000fc400020f0eff */
[----:B------:R-:W-:Y:S02]  /*d060*/  LEA.HI.X.SX32 R91, R104, R177, 0x1, P6 ;  /* 0x000000b1685b7211 */ /* 0x000fe400030f0eff */
[-C--:B------:R-:W-:Y:S02]  /*d070*/  LEA R98, P4, R108, R173.reuse, 0x1 ;  /* 0x000000ad6c627211 */ /* 0x080fe400078808ff */
[----:B------:R-:W-:Y:S02]  /*d080*/  LEA R104, P6, R110, R173, 0x1 ;  /* 0x000000ad6e687211 */ /* 0x000fe400078c08ff */
[----:B------:R-:W-:Y:S02]  /*d090*/  LEA.HI.X.SX32 R97, R106, R177, 0x1, P5 ;  /* 0x000000b16a617211 */ /* 0x000fe400028f0eff */
[----:B------:R-:W-:Y:S02]  /*d0a0*/  LEA R106, P5, R112, R173, 0x1 ;  /* 0x000000ad706a7211 */ /* 0x000fe400078a08ff */
[----:B------:R-:W-:-:S02]  /*d0b0*/  LEA.HI.X.SX32 R99, R108, R177, 0x1, P4 ;  /* 0x000000b16c637211 */ /* 0x000fc400020f0eff */
[----:B------:R-:W-:Y:S02]  /*d0c0*/  LEA.HI.X.SX32 R105, R110, R177, 0x1, P6 ;  /* 0x000000b16e697211 */ /* 0x000fe400030f0eff */
[-C--:B------:R-:W-:Y:S02]  /*d0d0*/  LEA R108, P4, R114, R173.reuse, 0x1 ;  /* 0x000000ad726c7211 */ /* 0x080fe400078808ff */
[----:B------:R-:W-:Y:S02]  /*d0e0*/  LEA R110, P6, R116, R173, 0x1 ;  /* 0x000000ad746e7211 */ /* 0x000fe400078c08ff */
[----:B------:R-:W-:Y:S02]  /*d0f0*/  LEA R172, R29, R170, 0x3 ;  /* 0x000000aa1dac7211 */ /* 0x000fe400078e18ff */
[----:B------:R-:W-:Y:S02]  /*d100*/  LEA.HI.X.SX32 R107, R112, R177, 0x1, P5 ;  /* 0x000000b1706b7211 */ /* 0x000fe400028f0eff */
[----:B------:R-:W-:-:S02]  /*d110*/  LEA R112, P5, R118, R173, 0x1 ;  /* 0x000000ad76707211 */ /* 0x000fc400078a08ff */
[-C--:B------:R-:W-:Y:S02]  /*d120*/  LEA.HI.X.SX32 R109, R114, R177.reuse, 0x1, P4 ;  /* 0x000000b1726d7211 */ /* 0x080fe400020f0eff */
[----:B------:R-:W-:Y:S02]  /*d130*/  LEA.HI.X.SX32 R111, R116, R177, 0x1, P6 ;  /* 0x000000b1746f7211 */ /* 0x000fe400030f0eff */
[----:B------:R-:W-:Y:S02]  /*d140*/  LEA R174, R29, R172, 0x3 ;  /* 0x000000ac1dae7211 */ /* 0x000fe400078e18ff */
[-C--:B------:R-:W-:Y:S02]  /*d150*/  LEA R122, P4, R120, R173.reuse, 0x1 ;  /* 0x000000ad787a7211 */ /* 0x080fe400078808ff */
[----:B------:R-:W-:Y:S02]  /*d160*/  LEA R124, P6, R128, R173, 0x1 ;  /* 0x000000ad807c7211 */ /* 0x000fe400078c08ff */
[----:B------:R-:W-:-:S02]  /*d170*/  LEA.HI.X.SX32 R113, R118, R177, 0x1, P5 ;  /* 0x000000b176717211 */ /* 0x000fc400028f0eff */
[----:B------:R-:W-:Y:S02]  /*d180*/  LEA R176, R29, R174, 0x3 ;  /* 0x000000ae1db07211 */ /* 0x000fe400078e18ff */
[----:B------:R-:W-:Y:S02]  /*d190*/  LEA R126, P5, R12, R173, 0x1 ;  /* 0x000000ad0c7e7211 */ /* 0x000fe400078a08ff */
[-C--:B------:R-:W-:Y:S02]  /*d1a0*/  LEA.HI.X.SX32 R123, R120, R177.reuse, 0x1, P4 ;  /* 0x000000b1787b7211 */ /* 0x080fe400020f0eff */
[----:B------:R-:W-:Y:S02]  /*d1b0*/  LEA.HI.X.SX32 R125, R128, R177, 0x1, P6 ;  /* 0x000000b1807d7211 */ /* 0x000fe400030f0eff */
[-C--:B------:R-:W-:Y:S02]  /*d1c0*/  LEA R120, P4, R14, R173.reuse, 0x1 ;  /* 0x000000ad0e787211 */ /* 0x080fe400078808ff */
[----:B------:R-:W-:-:S02]  /*d1d0*/  LEA R128, P6, R16, R173, 0x1 ;  /* 0x000000ad10807211 */ /* 0x000fc400078c08ff */
[----:B------:R-:W-:Y:S02]  /*d1e0*/  LEA R178, R29, R176, 0x3 ;  /* 0x000000b01db27211 */ /* 0x000fe400078e18ff */
[----:B------:R-:W-:Y:S02]  /*d1f0*/  LEA.HI.X.SX32 R127, R12, R177, 0x1, P5 ;  /* 0x000000b10c7f7211 */ /* 0x000fe400028f0eff */
[----:B------:R-:W-:Y:S02]  /*d200*/  LEA R130, P5, R18, R173, 0x1 ;  /* 0x000000ad12827211 */ /* 0x000fe400078a08ff */
[-C--:B------:R-:W-:Y:S02]  /*d210*/  LEA.HI.X.SX32 R121, R14, R177.reuse, 0x1, P4 ;  /* 0x000000b10e797211 */ /* 0x080fe400020f0eff */
[----:B------:R-:W-:Y:S01]  /*d220*/  LEA.HI.X.SX32 R129, R16, R177, 0x1, P6 ;  /* 0x000000b110817211 */ /* 0x000fe200030f0eff */
[----:B------:R-:W0:Y:S01]  /*d230*/  LDS.128 R12, [R3+UR6+0x400] ;  /* 0x00040006030c7984 */ /* 0x000e220008000c00 */
[----:B------:R-:W-:-:S02]  /*d240*/  LEA R132, P4, R138, R173, 0x1 ;  /* 0x000000ad8a847211 */ /* 0x000fc400078808ff */
[----:B------:R-:W-:Y:S02]  /*d250*/  LEA R134, P6, R20, R173, 0x1 ;  /* 0x000000ad14867211 */ /* 0x000fe400078c08ff */
[C---:B------:R-:W-:Y:S02]  /*d260*/  LEA R180, R29.reuse, R178, 0x3 ;  /* 0x000000b21db47211 */ /* 0x040fe400078e18ff */
[----:B------:R-:W-:Y:S02]  /*d270*/  LEA.HI.X.SX32 R131, R18, R177, 0x1, P5 ;  /* 0x000000b112837211 */ /* 0x000fe400028f0eff */
[----:B------:R-:W-:Y:S01]  /*d280*/  LEA R136, P5, R22, R173, 0x1 ;  /* 0x000000ad16887211 */ /* 0x000fe200078a08ff */
[----:B------:R-:W-:Y:S01]  /*d290*/  IMAD R182, R29, 0x8, R180 ;  /* 0x000000081db67824 */ /* 0x000fe200078e02b4 */
[-C--:B------:R-:W-:Y:S01]  /*d2a0*/  LEA.HI.X.SX32 R133, R138, R177.reuse, 0x1, P4 ;  /* 0x000000b18a857211 */ /* 0x080fe200020f0eff */
[----:B------:R-:W1:Y:S01]  /*d2b0*/  LDS.128 R16, [R3+UR6+0x800] ;  /* 0x0008000603107984 */ /* 0x000e620008000c00 */
[----:B------:R-:W-:-:S02]  /*d2c0*/  LEA.HI.X.SX32 R135, R20, R177, 0x1, P6 ;  /* 0x000000b114877211 */ /* 0x000fc400030f0eff */
[-C--:B------:R-:W-:Y:S02]  /*d2d0*/  LEA R138, P4, R24, R173.reuse, 0x1 ;  /* 0x000000ad188a7211 */ /* 0x080fe400078808ff */
[----:B------:R-:W-:Y:S02]  /*d2e0*/  LEA R140, P6, R26, R173, 0x1 ;  /* 0x000000ad1a8c7211 */ /* 0x000fe400078c08ff */
[-C--:B------:R-:W-:Y:S02]  /*d2f0*/  LEA.HI.X.SX32 R137, R22, R177.reuse, 0x1, P5 ;  /* 0x000000b116897211 */ /* 0x080fe400028f0eff */
[-C--:B------:R-:W-:Y:S01]  /*d300*/  LEA.HI.X.SX32 R139, R24, R177.reuse, 0x1, P4 ;  /* 0x000000b1188b7211 */ /* 0x080fe200020f0eff */
[----:B------:R-:W2:Y:S01]  /*d310*/  LDS.128 R20, [R3+UR6+0xc00] ;  /* 0x000c000603147984 */ /* 0x000ea20008000c00 */
[----:B------:R-:W-:Y:S02]  /*d320*/  LEA.HI.X.SX32 R141, R26, R177, 0x1, P6 ;  /* 0x000000b11a8d7211 */ /* 0x000fe400030f0eff */
[----:B------:R-:W-:Y:S01]  /*d330*/  LEA R161, R29, R182, 0x3 ;  /* 0x000000b61da17211 */ /* 0x000fe200078e18ff */
[----:B------:R-:W3:Y:S01]  /*d340*/  LDS.128 R24, [R3+UR6+0x1000] ;  /* 0x0010000603187984 */ /* 0x000ee20008000c00 */
[----:B------:R-:W-:-:S02]  /*d350*/  LEA R142, P5, R148, R173, 0x1 ;  /* 0x000000ad948e7211 */ /* 0x000fc400078a08ff */
[-C--:B------:R-:W-:Y:S01]  /*d360*/  LEA R144, P4, R150, R173.reuse, 0x1 ;  /* 0x000000ad96907211 */ /* 0x080fe200078808ff */
[----:B------:R4:W5:Y:S01]  /*d370*/  LDS.128 R28, [R3+UR6+0x1400] ;  /* 0x00140006031c7984 */ /* 0x0009620008000c00 */
[----:B------:R-:W-:Y:S02]  /*d380*/  LEA R146, P6, R152, R173, 0x1 ;  /* 0x000000ad98927211 */ /* 0x000fe400078c08ff */
[-C--:B------:R-:W-:Y:S02]  /*d390*/  LEA.HI.X.SX32 R143, R148, R177.reuse, 0x1, P5 ;  /* 0x000000b1948f7211 */ /* 0x080fe400028f0eff */
[----:B------:R-:W-:Y:S02]  /*d3a0*/  LEA.HI.X.SX32 R145, R150, R177, 0x1, P4 ;  /* 0x000000b196917211 */ /* 0x000fe400020f0eff */
[-C--:B------:R-:W-:Y:S02]  /*d3b0*/  LEA R148, P5, R154, R173.reuse, 0x1 ;  /* 0x000000ad9a947211 */ /* 0x080fe400078a08ff */
[----:B------:R-:W-:Y:S01]  /*d3c0*/  LEA R150, P4, R156, R173, 0x1 ;  /* 0x000000ad9c967211 */ /* 0x000fe200078808ff */
[----:B0-----:R0:W-:Y:S01]  /*d3d0*/  STG.E.U16 desc[UR10][R44.64], R12 ;  /* 0x0000000c2c007986 */ /* 0x0011e2000c10150a */
[----:B------:R-:W-:-:S02]  /*d3e0*/  LEA.HI.X.SX32 R147, R152, R177, 0x1, P6 ;  /* 0x000000b198937211 */ /* 0x000fc400030f0eff */
[----:B------:R-:W-:Y:S02]  /*d3f0*/  LEA R152, P6, R158, R173, 0x1 ;  /* 0x000000ad9e987211 */ /* 0x000fe400078c08ff */
[-C--:B------:R-:W-:Y:S02]  /*d400*/  LEA.HI.X.SX32 R149, R154, R177.reuse, 0x1, P5 ;  /* 0x000000b19a957211 */ /* 0x080fe400028f0eff */
[----:B------:R-:W-:Y:S02]  /*d410*/  LEA.HI.X.SX32 R151, R156, R177, 0x1, P4 ;  /* 0x000000b19c977211 */ /* 0x000fe400020f0eff */
[-C--:B------:R-:W-:Y:S02]  /*d420*/  LEA R154, P5, R160, R173.reuse, 0x1 ;  /* 0x000000ada09a7211 */ /* 0x080fe400078a08ff */
[----:B------:R-:W-:Y:S01]  /*d430*/  LEA R156, P4, R164, R173, 0x1 ;  /* 0x000000ada49c7211 */ /* 0x000fe200078808ff */
[----:B-1----:R-:W-:Y:S01]  /*d440*/  STG.E.U16 desc[UR10][R42.64], R16 ;  /* 0x000000102a007986 */ /* 0x002fe2000c10150a */
[----:B----4-:R-:W-:-:S02]  /*d450*/  PRMT R3, R12, 0x7632, R3 ;  /* 0x000076320c037816 */ /* 0x010fc40000000003 */
[----:B------:R-:W-:Y:S02]  /*d460*/  LEA.HI.X.SX32 R153, R158, R177, 0x1, P6 ;  /* 0x000000b19e997211 */ /* 0x000fe400030f0eff */
[----:B------:R-:W-:Y:S02]  /*d470*/  LEA R158, P6, R166, R173, 0x1 ;  /* 0x000000ada69e7211 */ /* 0x000fe400078c08ff */
[-C--:B------:R-:W-:Y:S02]  /*d480*/  LEA.HI.X.SX32 R155, R160, R177.reuse, 0x1, P5 ;  /* 0x000000b1a09b7211 */ /* 0x080fe400028f0eff */
[----:B------:R-:W-:Y:S01]  /*d490*/  LEA.HI.X.SX32 R157, R164, R177, 0x1, P4 ;  /* 0x000000b1a49d7211 */ /* 0x000fe200020f0eff */
[----:B--2---:R-:W-:Y:S01]  /*d4a0*/  STG.E.U16 desc[UR10][R48.64], R20 ;  /* 0x0000001430007986 */ /* 0x004fe2000c10150a */
[----:B0-----:R-:W-:Y:S02]  /*d4b0*/  PRMT R12, R20, 0x7632, R12 ;  /* 0x00007632140c7816 */ /* 0x001fe4000000000c */
[-C--:B------:R-:W-:Y:S01]  /*d4c0*/  LEA R162, P5, R170, R173.reuse, 0x1 ;  /* 0x000000adaaa27211 */ /* 0x080fe200078a08ff */
[----:B---3--:R0:W-:Y:S01]  /*d4d0*/  STG.E.U16 desc[UR10][R50.64], R24 ;  /* 0x0000001832007986 */ /* 0x0081e2000c10150a */
[----:B------:R-:W-:-:S02]  /*d4e0*/  LEA R164, P4, R172, R173, 0x1 ;  /* 0x000000adaca47211 */ /* 0x000fc400078808ff */
[----:B------:R-:W-:Y:S01]  /*d4f0*/  LEA.HI.X.SX32 R159, R166, R177, 0x1, P6 ;  /* 0x000000b1a69f7211 */ /* 0x000fe200030f0eff */
[----:B-----5:R1:W-:Y:S01]  /*d500*/  STG.E.U16 desc[UR10][R52.64], R28 ;  /* 0x0000001c34007986 */ /* 0x0203e2000c10150a */
[----:B------:R-:W-:Y:S02]  /*d510*/  PRMT R40, R28, 0x7632, R40 ;  /* 0x000076321c287816 */ /* 0x000fe40000000028 */
[----:B------:R-:W-:Y:S01]  /*d520*/  LEA R168, P6, R174, R173, 0x1 ;  /* 0x000000adaea87211 */ /* 0x000fe200078c08ff */
[----:B------:R-:W-:Y:S01]  /*d530*/  STG.E.U16 desc[UR10][R54.64], R32 ;  /* 0x0000002036007986 */ /* 0x000fe2000c10150a */
[-C--:B------:R-:W-:Y:S02]  /*d540*/  LEA.HI.X.SX32 R163, R170, R177.reuse, 0x1, P5 ;  /* 0x000000b1aaa37211 */ /* 0x080fe400028f0eff */
[----:B------:R-:W-:Y:S01]  /*d550*/  LEA.HI.X.SX32 R165, R172, R177, 0x1, P4 ;  /* 0x000000b1aca57211 */ /* 0x000fe200020f0eff */
[----:B------:R2:W-:Y:S01]  /*d560*/  STG.E.U16 desc[UR10][R100.64], R36 ;  /* 0x0000002464007986 */ /* 0x0005e2000c10150a */
[----:B0-----:R-:W-:-:S02]  /*d570*/  PRMT R51, R4, 0x7632, R51 ;  /* 0x0000763204337816 */ /* 0x001fc40000000033 */
[----:B------:R-:W-:Y:S02]  /*d580*/  PRMT R4, R16, 0x7632, R4 ;  /* 0x0000763210047816 */ /* 0x000fe40000000004 */
[----:B------:R-:W-:Y:S01]  /*d590*/  PRMT R24, R24, 0x7632, R24 ;  /* 0x0000763218187816 */ /* 0x000fe20000000018 */
[----:B------:R-:W-:Y:S01]  /*d5a0*/  STG.E.U16 desc[UR10][R102.64], R51 ;  /* 0x0000003366007986 */ /* 0x000fe2000c10150a */
[----:B-1----:R-:W-:Y:S02]  /*d5b0*/  PRMT R28, R32, 0x7632, R28 ;  /* 0x00007632201c7816 */ /* 0x002fe4000000001c */
[-C--:B------:R-:W-:Y:S01]  /*d5c0*/  LEA R166, P5, R176, R173.reuse, 0x1 ;  /* 0x000000adb0a67211 */ /* 0x080fe200078a08ff */
[----:B------:R0:W-:Y:S01]  /*d5d0*/  STG.E.U16 desc[UR10][R72.64], R3 ;  /* 0x0000000348007986 */ /* 0x0001e2000c10150a */
[----:B------:R-:W-:Y:S02]  /*d5e0*/  LEA R170, P4, R178, R173, 0x1 ;  /* 0x000000adb2aa7211 */ /* 0x000fe400078808ff */
[----:B--2---:R-:W-:Y:S01]  /*d5f0*/  PRMT R36, R36, 0x7632, R36 ;  /* 0x0000763224247816 */ /* 0x004fe20000000024 */
[----:B------:R-:W-:Y:S01]  /*d600*/  STG.E.U16 desc[UR10][R74.64], R4 ;  /* 0x000000044a007986 */ /* 0x000fe2000c10150a */
[----:B------:R-:W-:-:S02]  /*d610*/  LEA.HI.X.SX32 R169, R174, R177, 0x1, P6 ;  /* 0x000000b1aea97211 */ /* 0x000fc400030f0eff */
[----:B------:R-:W-:Y:S01]  /*d620*/  LEA R172, P6, R180, R173, 0x1 ;  /* 0x000000adb4ac7211 */ /* 0x000fe200078c08ff */
[----:B------:R-:W-:Y:S01]  /*d630*/  STG.E.U16 desc[UR10][R76.64], R12 ;  /* 0x0000000c4c007986 */ /* 0x000fe2000c10150a */
[-C--:B------:R-:W-:Y:S02]  /*d640*/  LEA.HI.X.SX32 R167, R176, R177.reuse, 0x1, P5 ;  /* 0x000000b1b0a77211 */ /* 0x080fe400028f0eff */
[----:B------:R-:W-:Y:S01]  /*d650*/  LEA.HI.X.SX32 R171, R178, R177, 0x1, P4 ;  /* 0x000000b1b2ab7211 */ /* 0x000fe200020f0eff */
[----:B------:R-:W-:Y:S01]  /*d660*/  STG.E.U16 desc[UR10][R78.64], R24 ;  /* 0x000000184e007986 */ /* 0x000fe2000c10150a */
[-C--:B------:R-:W-:Y:S02]  /*d670*/  LEA R174, P5, R182, R173.reuse, 0x1 ;  /* 0x000000adb6ae7211 */ /* 0x080fe400078a08ff */
[----:B------:R-:W-:Y:S01]  /*d680*/  LEA R160, P4, R161, R173, 0x1 ;  /* 0x000000ada1a07211 */ /* 0x000fe200078808ff */
[----:B------:R-:W-:Y:S01]  /*d690*/  STG.E.U16 desc[UR10][R80.64], R40 ;  /* 0x0000002850007986 */ /* 0x000fe2000c10150a */
[----:B------:R-:W-:-:S02]  /*d6a0*/  PRMT R41, R5, 0x7632, R41 ;  /* 0x0000763205297816 */ /* 0x000fc40000000029 */
[----:B------:R-:W-:Y:S01]  /*d6b0*/  LEA.HI.X.SX32 R173, R180, R177, 0x1, P6 ;  /* 0x000000b1b4ad7211 */ /* 0x000fe200030f0eff */
[----:B------:R-:W-:Y:S01]  /*d6c0*/  STG.E.U16 desc[UR10][R56.64], R28 ;  /* 0x0000001c38007986 */ /* 0x000fe2000c10150a */
[----:B------:R-:W-:Y:S02]  /*d6d0*/  PRMT R42, R13, 0x7632, R42 ;  /* 0x000076320d2a7816 */ /* 0x000fe4000000002a */
[----:B------:R-:W-:Y:S01]  /*d6e0*/  FSETP.NEU.AND P6, PT, R46, RZ, PT ;  /* 0x000000ff2e00720b */ /* 0x000fe20003fcd000 */
[----:B------:R1:W-:Y:S01]  /*d6f0*/  STG.E.U16 desc[UR10][R68.64], R36 ;  /* 0x0000002444007986 */ /* 0x0003e2000c10150a */
[----:B0-----:R-:W-:Y:S02]  /*d700*/  PRMT R3, R17, 0x7632, R3 ;  /* 0x0000763211037816 */ /* 0x001fe40000000003 */
[----:B------:R-:W-:Y:S01]  /*d710*/  PRMT R46, R21, 0x7632, R46 ;  /* 0x00007632152e7816 */ /* 0x000fe2000000002e */
[----:B------:R0:W-:Y:S01]  /*d720*/  STG.E.U16 desc[UR10][R60.64], R5 ;  /* 0x000000053c007986 */ /* 0x0001e2000c10150a */
[----:B------:R-:W-:-:S02]  /*d730*/  PRMT R45, R25, 0x7632, R45 ;  /* 0x00007632192d7816 */ /* 0x000fc4000000002d */
[----:B------:R-:W-:Y:S01]  /*d740*/  PRMT R48, R29, 0x7632, R48 ;  /* 0x000076321d307816 */ /* 0x000fe20000000030 */
[----:B------:R2:W-:Y:S01]  /*d750*/  STG.E.U16 desc[UR10][R66.64], R13 ;  /* 0x0000000d42007986 */ /* 0x0005e2000c10150a */
[----:B------:R-:W-:Y:S02]  /*d760*/  PRMT R49, R33, 0x7632, R49 ;  /* 0x0000763221317816 */ /* 0x000fe40000000031 */
[----:B------:R-:W-:Y:S01]  /*d770*/  PRMT R52, R37, 0x7632, R52 ;  /* 0x0000763225347816 */ /* 0x000fe20000000034 */
[----:B------:R3:W-:Y:S01]  /*d780*/  STG.E.U16 desc[UR10][R64.64], R17 ;  /* 0x0000001140007986 */ /* 0x0007e2000c10150a */
[----:B-1----:R-:W-:Y:S02]  /*d790*/  PRMT R68, R26, 0x7632, R68 ;  /* 0x000076321a447816 */ /* 0x002fe40000000044 */
[----:B------:R-:W-:Y:S01]  /*d7a0*/  PRMT R69, R30, 0x7632, R69 ;  /* 0x000076321e457816 */ /* 0x000fe20000000045 */
[----:B------:R-:W-:Y:S01]  /*d7b0*/  STG.E.U16 desc[UR10][R58.64], R21 ;  /* 0x000000153a007986 */ /* 0x000fe2000c10150a */
[----:B------:R-:W-:Y:S01]  /*d7c0*/  PRMT R81, R7, 0x7632, R81 ;  /* 0x0000763207517816 */ /* 0x000fe20000000051 */
[----:B0-----:R-:W-:Y:S01]  /*d7d0*/  FFMA R5, R115, 0.69314718246459960938, R8 ;  /* 0x3f31721873057823 */ /* 0x001fe20000000008 */
[----:B------:R-:W-:Y:S01]  /*d7e0*/  LEA.HI.X.SX32 R175, R182, R177, 0x1, P5 ;  /* 0x000000b1b6af7211 */ /* 0x000fe200028f0eff */
[----:B------:R-:W-:Y:S01]  /*d7f0*/  STG.E.U16 desc[UR10][R62.64], R25 ;  /* 0x000000193e007986 */ /* 0x000fe2000c10150a */
[----:B--2---:R-:W-:Y:S01]  /*d800*/  PRMT R66, R18, 0x7632, R66 ;  /* 0x0000763212427816 */ /* 0x004fe20000000042 */
[----:B------:R-:W0:Y:S01]  /*d810*/  LDC.64 R12, c[0x0][0x230] ;  /* 0x00008c00ff0c7b82 */ /* 0x000e220000000a00 */
[----:B------:R-:W-:Y:S01]  /*d820*/  PRMT R67, R22, 0x7632, R67 ;  /* 0x0000763216437816 */ /* 0x000fe20000000043 */
[----:B------:R1:W-:Y:S01]  /*d830*/  STG.E.U16 desc[UR10][R70.64], R29 ;  /* 0x0000001d46007986 */ /* 0x0003e2000c10150a */
[----:B---3--:R-:W-:-:S02]  /*d840*/  PRMT R64, R6, 0x7632, R64 ;  /* 0x0000763206407816 */ /* 0x008fc40000000040 */
[----:B------:R-:W-:Y:S01]  /*d850*/  PRMT R65, R14, 0x7632, R65 ;  /* 0x000076320e417816 */ /* 0x000fe20000000041 */
[----:B------:R-:W-:Y:S01]  /*d860*/  STG.E.U16 desc[UR10][R88.64], R33 ;  /* 0x0000002158007986 */ /* 0x000fe2000c10150a */
[----:B------:R-:W-:Y:S02]  /*d870*/  LEA.HI.X.SX32 R161, R161, R177, 0x1, P4 ;  /* 0x000000b1a1a17211 */ /* 0x000fe400020f0eff */
[----:B------:R-:W-:Y:S01]  /*d880*/  PRMT R80, R39, 0x7632, R80 ;  /* 0x0000763227507816 */ /* 0x000fe20000000050 */
[----:B------:R2:W-:Y:S01]  /*d890*/  STG.E.U16 desc[UR10][R86.64], R37 ;  /* 0x0000002556007986 */ /* 0x0005e2000c10150a */
[----:B------:R-:W-:Y:S02]  /*d8a0*/  FSEL R4, R47, -INF , P3 ;  /* 0xff8000002f047808 */ /* 0x000fe40001800000 */
[----:B------:R-:W-:Y:S01]  /*d8b0*/  FSEL R119, R119, -INF , P6 ;  /* 0xff80000077777808 */ /* 0x000fe20003000000 */
[----:B------:R3:W-:Y:S01]  /*d8c0*/  STG.E.U16 desc[UR10][R82.64], R41 ;  /* 0x0000002952007986 */ /* 0x0007e2000c10150a */
[----:B-1----:R-:W-:Y:S01]  /*d8d0*/  PRMT R70, R34, 0x7632, R70 ;  /* 0x0000763222467816 */ /* 0x002fe20000000046 */
[----:B------:R-:W-:Y:S01]  /*d8e0*/  FFMA R4, R4, 0.69314718246459960938, R9 ;  /* 0x3f31721804047823 */ /* 0x000fe20000000009 */
[----:B------:R-:W-:Y:S01]  /*d8f0*/  PRMT R71, R38, 0x7632, R71 ;  /* 0x0000763226477816 */ /* 0x000fe20000000047 */
[----:B------:R1:W-:Y:S04]  /*d900*/  STG.E.U16 desc[UR10][R84.64], R42 ;  /* 0x0000002a54007986 */ /* 0x0003e8000c10150a */
[----:B------:R4:W-:Y:S01]  /*d910*/  STG.E.U16 desc[UR10][R94.64], R3 ;  /* 0x000000035e007986 */ /* 0x0009e2000c10150a */
[----:B--2---:R-:W-:-:S02]  /*d920*/  PRMT R86, R31, 0x7632, R86 ;  /* 0x000076321f567816 */ /* 0x004fc40000000056 */
[----:B------:R-:W-:Y:S01]  /*d930*/  PRMT R87, R35, 0x7632, R87 ;  /* 0x0000763223577816 */ /* 0x000fe20000000057 */
[----:B------:R-:W-:Y:S01]  /*d940*/  STG.E.U16 desc[UR10][R92.64], R46 ;  /* 0x0000002e5c007986 */ /* 0x000fe2000c10150a */
[----:B---3--:R-:W-:Y:S02]  /*d950*/  PRMT R82, R15, 0x7632, R82 ;  /* 0x000076320f527816 */ /* 0x008fe40000000052 */
[----:B------:R-:W-:Y:S01]  /*d960*/  PRMT R83, R23, 0x7632, R83 ;  /* 0x0000763217537816 */ /* 0x000fe20000000053 */
[----:B------:R-:W-:Y:S01]  /*d970*/  STG.E.U16 desc[UR10][R90.64], R45 ;  /* 0x0000002d5a007986 */ /* 0x000fe2000c10150a */
[----:B-1----:R-:W-:Y:S02]  /*d980*/  PRMT R84, R19, 0x7632, R84 ;  /* 0x0000763213547816 */ /* 0x002fe40000000054 */
[----:B------:R-:W-:Y:S01]  /*d990*/  PRMT R85, R27, 0x7632, R85 ;  /* 0x000076321b557816 */ /* 0x000fe20000000055 */
[----:B------:R-:W-:Y:S01]  /*d9a0*/  STG.E.U16 desc[UR10][R96.64], R48 ;  /* 0x0000003060007986 */ /* 0x000fe2000c10150a */
[----:B----4-:R-:W-:-:S03]  /*d9b0*/  SHF.L.U32 R3, R179, 0x2, RZ ;  /* 0x00000002b3037819 */ /* 0x010fc600000006ff */
[----:B------:R-:W-:Y:S04]  /*d9c0*/  STG.E.U16 desc[UR10][R98.64], R49 ;  /* 0x0000003162007986 */ /* 0x000fe8000c10150a */
[----:B------:R-:W-:Y:S04]  /*d9d0*/  STG.E.U16 desc[UR10][R104.64], R52 ;  /* 0x0000003468007986 */ /* 0x000fe8000c10150a */
[----:B------:R1:W-:Y:S04]  /*d9e0*/  STG.E.U16 desc[UR10][R106.64], R6 ;  /* 0x000000066a007986 */ /* 0x0003e8000c10150a */
[----:B------:R-:W-:Y:S04]  /*d9f0*/  STG.E.U16 desc[UR10][R108.64], R14 ;  /* 0x0000000e6c007986 */ /* 0x000fe8000c10150a */
[----:B------:R-:W-:Y:S04]  /*da00*/  STG.E.U16 desc[UR10][R110.64], R18 ;  /* 0x000000126e007986 */ /* 0x000fe8000c10150a */
[----:B------:R-:W-:Y:S01]  /*da10*/  STG.E.U16 desc[UR10][R112.64], R22 ;  /* 0x0000001670007986 */ /* 0x000fe2000c10150a */
[----:B-1----:R-:W-:Y:S01]  /*da20*/  FFMA R6, R117, 0.69314718246459960938, R2 ;  /* 0x3f31721875067823 */ /* 0x002fe20000000002 */
[----:B0-----:R-:W-:-:S02]  /*da30*/  IADD3 R2, P1, P2, R3, UR7, R12 ;  /* 0x0000000703027c10 */ /* 0x001fc4000fa3e00c */
[----:B------:R-:W-:Y:S04]  /*da40*/  STG.E.U16 desc[UR10][R122.64], R26 ;  /* 0x0000001a7a007986 */ /* 0x000fe8000c10150a */
        /* <DEDUP_REMOVED lines=11> */
[----:B------:R0:W-:Y:S04]  /*db00*/  STG.E.U16 desc[UR10][R144.64], R7 ;  /* 0x0000000790007986 */ /* 0x0001e8000c10150a */
[----:B------:R1:W-:Y:S04]  /*db10*/  STG.E.U16 desc[UR10][R146.64], R15 ;  /* 0x0000000f92007986 */ /* 0x0003e8000c10150a */
[----:B------:R1:W-:Y:S04]  /*db20*/  STG.E.U16 desc[UR10][R148.64], R19 ;  /* 0x0000001394007986 */ /* 0x0003e8000c10150a */
[----:B------:R1:W-:Y:S01]  /*db30*/  STG.E.U16 desc[UR10][R150.64], R23 ;  /* 0x0000001796007986 */ /* 0x0003e2000c10150a */
[----:B0-----:R-:W-:Y:S01]  /*db40*/  FFMA R7, R119, 0.69314718246459960938, R0 ;  /* 0x3f31721877077823 */ /* 0x001fe20000000000 */
[----:B------:R-:W-:-:S02]  /*db50*/  IMAD.HI R0, R179, 0x4, RZ ;  /* 0x00000004b3007827 */ /* 0x000fc400078e02ff */
[----:B------:R1:W-:Y:S03]  /*db60*/  STG.E.U16 desc[UR10][R152.64], R27 ;  /* 0x0000001b98007986 */ /* 0x0003e6000c10150a */
[----:B------:R-:W-:Y:S01]  /*db70*/  IADD3.X R3, R0, UR5, R13, P1, P2 ;  /* 0x0000000500037c10 */ /* 0x000fe20008fe440d */
[----:B------:R1:W-:Y:S04]  /*db80*/  STG.E.U16 desc[UR10][R154.64], R31 ;  /* 0x0000001f9a007986 */ /* 0x0003e8000c10150a */
        /* <DEDUP_REMOVED lines=9> */
[----:B------:R1:W-:Y:S01]  /*dc20*/  STG.E.U16 desc[UR10][R160.64], R80 ;  /* 0x00000050a0007986 */ /* 0x0003e2000c10150a */
[----:B------:R-:W-:Y:S06]  /*dc30*/  BAR.SYNC.DEFER_BLOCKING 0x0 ;  /* 0x0000000000007b1d */ /* 0x000fec0000010000 */
[----:B------:R1:W-:Y:S02]  /*dc40*/  STS.128 [R10+UR6], R4 ;  /* 0x000000040a007988 */ /* 0x0003e40008000c06 */
[----:B------:R-:W-:Y:S06]  /*dc50*/  BAR.SYNC.DEFER_BLOCKING 0x0 ;  /* 0x0000000000007b1d */ /* 0x000fec0000010000 */
[----:B------:R-:W-:Y:S05]  /*dc60*/  @P0 EXIT ;  /* 0x000000000000094d */ /* 0x000fea0003800000 */
[----:B------:R-:W0:Y:S04]  /*dc70*/  LDS R11, [R11] ;  /* 0x000000000b0b7984 */ /* 0x000e280000000800 */
[----:B0-----:R-:W-:Y:S01]  /*dc80*/  STG.E desc[UR10][R2.64], R11 ;  /* 0x0000000b02007986 */ /* 0x001fe2000c10190a */
[----:B------:R-:W-:Y:S05]  /*dc90*/  EXIT ;  /* 0x000000000000794d */ /* 0x000fea0003800000 */
.L_x_2:
[----:B------:R-:W-:-:S00]  /*dca0*/  BRA `(.L_x_2) ;  /* 0xfffffffc00fc7947 */ /* 0x000fc0000383ffff */
[----:B------:R-:W-:-:S00]  /*dcb0*/  NOP ;  /* 0x0000000000007918 */ /* 0x000fc00000000000 */
        /* <DEDUP_REMOVED lines=12> */
.L_x_3:


//--------------------- .nv.global.init           --------------------------
	.section	.nv.global.init,"aw",@progbits
.nv.global.init:
	.type		_$_str,@object
	.size		_$_str,(.L_0 - _$_str)
_$_str:
        /*0000*/ 	.byte	0x5f, 0x5f, 0x43, 0x55, 0x44, 0x41, 0x5f, 0x46, 0x54, 0x5a, 0x00
.L_0:


//--------------------- .nv.shared.attn_fwd       --------------------------
	.section	.nv.shared.attn_fwd,"aw",@nobits
	.sectionflags	@""
	.align	16
	.zero		1024


//--------------------- .nv.shared.reserved.0     --------------------------
	.section	.nv.shared.reserved.0,"aw",@nobits
	.weak		__nv_reservedSMEM_offset_0_alias
	.size		__nv_reservedSMEM_offset_0_alias, 0, 0
	.other		__nv_reservedSMEM_offset_0_alias,@"STO_CUDA_RESERVED_SHARED STV_DEFAULT"
__nv_reservedSMEM_offset_0_alias:
	.zero		0


//--------------------- .nv.constant0.attn_fwd    --------------------------
	.section	.nv.constant0.attn_fwd,"a",@progbits
	.sectionflags	@""
	.align	4
.nv.constant0.attn_fwd:
	.zero		664


//--------------------- SYMBOLS --------------------------

	.type		.nv.reservedSmem.offset0,@object
	.size		.nv.reservedSmem.offset0,0x4
